//
// Generated by NVIDIA NVVM Compiler
//
// Compiler Build ID: CL-36424714
// Cuda compilation tools, release 13.0, V13.0.88
// Based on NVVM 20.0.0
//

.version 9.0
.target sm_100
.address_size 64

	// .globl	_Z7reduce0PiS_
.extern .func  (.param .b32 func_retval0) vprintf
(
	.param .b64 vprintf_param_0,
	.param .b64 vprintf_param_1
)
;
.global .align 4 .b8 precalc_xorwow_matrix[102400];
.global .align 4 .b8 precalc_xorwow_offset_matrix[102400];
.global .align 4 .b8 mrg32k3aM1[2304];
.global .align 4 .b8 mrg32k3aM2[2304];
.global .align 4 .b8 mrg32k3aM1SubSeq[2016];
.global .align 4 .b8 mrg32k3aM2SubSeq[2016];
.global .align 4 .b8 mrg32k3aM1Seq[2304];
.global .align 4 .b8 mrg32k3aM2Seq[2304];
.const .align 8 .b8 __cr_lgamma_table[72];
.extern .shared .align 16 .b8 sdata[];
.global .align 1 .b8 $str[8] = {114, 32, 61, 32, 37, 100, 10};

.visible .entry _Z7reduce0PiS_(
	.param .u64 .ptr .align 1 _Z7reduce0PiS__param_0,
	.param .u64 .ptr .align 1 _Z7reduce0PiS__param_1
)
{
	.reg .pred 	%p<5>;
	.reg .b32 	%r<21>;
	.reg .b64 	%rd<9>;

	ld.param.u64 	%rd2, [_Z7reduce0PiS__param_0];
	ld.param.u64 	%rd1, [_Z7reduce0PiS__param_1];
	cvta.to.global.u64 	%rd3, %rd2;
	mov.u32 	%r1, %tid.x;
	mov.u32 	%r2, %ctaid.x;
	mov.u32 	%r3, %ntid.x;
	mad.lo.s32 	%r7, %r2, %r3, %r1;
	mul.wide.u32 	%rd4, %r7, 4;
	add.s64 	%rd5, %rd3, %rd4;
	ld.global.u32 	%r8, [%rd5];
	shl.b32 	%r9, %r1, 2;
	mov.u32 	%r10, sdata;
	add.s32 	%r4, %r10, %r9;
	st.shared.u32 	[%r4], %r8;
	bar.sync 	0;
	setp.lt.u32 	%p1, %r3, 2;
	@%p1 bra 	$L__BB0_5;
	mov.b32 	%r20, 1;
$L__BB0_2:
	shl.b32 	%r6, %r20, 1;
	add.s32 	%r12, %r6, -1;
	and.b32  	%r13, %r12, %r1;
	setp.ne.s32 	%p2, %r13, 0;
	@%p2 bra 	$L__BB0_4;
	shl.b32 	%r14, %r20, 2;
	add.s32 	%r15, %r4, %r14;
	ld.shared.u32 	%r16, [%r15];
	ld.shared.u32 	%r17, [%r4];
	add.s32 	%r18, %r17, %r16;
	st.shared.u32 	[%r4], %r18;
$L__BB0_4:
	bar.sync 	0;
	setp.lt.u32 	%p3, %r6, %r3;
	mov.u32 	%r20, %r6;
	@%p3 bra 	$L__BB0_2;
$L__BB0_5:
	setp.ne.s32 	%p4, %r1, 0;
	@%p4 bra 	$L__BB0_7;
	ld.shared.u32 	%r19, [sdata];
	cvta.to.global.u64 	%rd6, %rd1;
	mul.wide.u32 	%rd7, %r2, 4;
	add.s64 	%rd8, %rd6, %rd7;
	st.global.u32 	[%rd8], %r19;
$L__BB0_7:
	ret;

}
	// .globl	_Z7reduce1PiS_
.visible .entry _Z7reduce1PiS_(
	.param .u64 .ptr .align 1 _Z7reduce1PiS__param_0,
	.param .u64 .ptr .align 1 _Z7reduce1PiS__param_1
)
{
	.local .align 8 .b8 	__local_depot1[8];
	.reg .b64 	%SP;
	.reg .b64 	%SPL;
	.reg .pred 	%p<5>;
	.reg .b32 	%r<26>;
	.reg .b64 	%rd<13>;

	mov.u64 	%SPL, __local_depot1;
	cvta.local.u64 	%SP, %SPL;
	ld.param.u64 	%rd2, [_Z7reduce1PiS__param_0];
	ld.param.u64 	%rd1, [_Z7reduce1PiS__param_1];
	cvta.to.global.u64 	%rd3, %rd2;
	mov.u32 	%r1, %tid.x;
	mov.u32 	%r2, %ctaid.x;
	mov.u32 	%r3, %ntid.x;
	mad.lo.s32 	%r7, %r2, %r3, %r1;
	mul.wide.u32 	%rd4, %r7, 4;
	add.s64 	%rd5, %rd3, %rd4;
	ld.global.u32 	%r8, [%rd5];
	shl.b32 	%r9, %r1, 2;
	mov.u32 	%r10, sdata;
	add.s32 	%r11, %r10, %r9;
	st.shared.u32 	[%r11], %r8;
	bar.sync 	0;
	setp.lt.u32 	%p1, %r3, 2;
	@%p1 bra 	$L__BB1_5;
	mov.b32 	%r25, 1;
$L__BB1_2:
	shl.b32 	%r5, %r25, 1;
	mul.lo.s32 	%r6, %r5, %r1;
	setp.ge.u32 	%p2, %r6, %r3;
	@%p2 bra 	$L__BB1_4;
	add.s32 	%r13, %r6, %r25;
	shl.b32 	%r14, %r13, 2;
	add.s32 	%r16, %r10, %r14;
	ld.shared.u32 	%r17, [%r16];
	shl.b32 	%r18, %r6, 2;
	add.s32 	%r19, %r10, %r18;
	ld.shared.u32 	%r20, [%r19];
	add.s32 	%r21, %r20, %r17;
	st.shared.u32 	[%r19], %r21;
$L__BB1_4:
	bar.sync 	0;
	setp.lt.u32 	%p3, %r5, %r3;
	mov.u32 	%r25, %r5;
	@%p3 bra 	$L__BB1_2;
$L__BB1_5:
	setp.ne.s32 	%p4, %r1, 0;
	@%p4 bra 	$L__BB1_7;
	ld.shared.u32 	%r22, [sdata];
	cvta.to.global.u64 	%rd6, %rd1;
	mul.wide.u32 	%rd7, %r2, 4;
	add.s64 	%rd8, %rd6, %rd7;
	st.global.u32 	[%rd8], %r22;
	add.u64 	%rd9, %SP, 0;
	add.u64 	%rd10, %SPL, 0;
	st.local.u32 	[%rd10], %r22;
	mov.u64 	%rd11, $str;
	cvta.global.u64 	%rd12, %rd11;
	{ // callseq 0, 0
	.param .b64 param0;
	st.param.b64 	[param0], %rd12;
	.param .b64 param1;
	st.param.b64 	[param1], %rd9;
	.param .b32 retval0;
	call.uni (retval0), 
	vprintf, 
	(
	param0, 
	param1
	);
	ld.param.b32 	%r23, [retval0];
	} // callseq 0
$L__BB1_7:
	ret;

}
	// .globl	_Z7reduce2PiS_
.visible .entry _Z7reduce2PiS_(
	.param .u64 .ptr .align 1 _Z7reduce2PiS__param_0,
	.param .u64 .ptr .align 1 _Z7reduce2PiS__param_1
)
{
	.reg .pred 	%p<5>;
	.reg .b32 	%r<18>;
	.reg .b64 	%rd<9>;

	ld.param.u64 	%rd2, [_Z7reduce2PiS__param_0];
	ld.param.u64 	%rd1, [_Z7reduce2PiS__param_1];
	cvta.to.global.u64 	%rd3, %rd2;
	mov.u32 	%r1, %tid.x;
	mov.u32 	%r2, %ctaid.x;
	mov.u32 	%r17, %ntid.x;
	mad.lo.s32 	%r7, %r2, %r17, %r1;
	mul.wide.u32 	%rd4, %r7, 4;
	add.s64 	%rd5, %rd3, %rd4;
	ld.global.u32 	%r8, [%rd5];
	shl.b32 	%r9, %r1, 2;
	mov.u32 	%r10, sdata;
	add.s32 	%r4, %r10, %r9;
	st.shared.u32 	[%r4], %r8;
	bar.sync 	0;
	setp.lt.u32 	%p1, %r17, 2;
	@%p1 bra 	$L__BB2_4;
$L__BB2_1:
	shr.u32 	%r6, %r17, 1;
	setp.ge.u32 	%p2, %r1, %r6;
	@%p2 bra 	$L__BB2_3;
	shl.b32 	%r11, %r6, 2;
	add.s32 	%r12, %r4, %r11;
	ld.shared.u32 	%r13, [%r12];
	ld.shared.u32 	%r14, [%r4];
	add.s32 	%r15, %r14, %r13;
	st.shared.u32 	[%r4], %r15;
$L__BB2_3:
	bar.sync 	0;
	setp.gt.u32 	%p3, %r17, 3;
	mov.u32 	%r17, %r6;
	@%p3 bra 	$L__BB2_1;
$L__BB2_4:
	setp.ne.s32 	%p4, %r1, 0;
	@%p4 bra 	$L__BB2_6;
	ld.shared.u32 	%r16, [sdata];
	cvta.to.global.u64 	%rd6, %rd1;
	mul.wide.u32 	%rd7, %r2, 4;
	add.s64 	%rd8, %rd6, %rd7;
	st.global.u32 	[%rd8], %r16;
$L__BB2_6:
	ret;

}
	// .globl	_Z7reduce3PiS_
.visible .entry _Z7reduce3PiS_(
	.param .u64 .ptr .align 1 _Z7reduce3PiS__param_0,
	.param .u64 .ptr .align 1 _Z7reduce3PiS__param_1
)
{
	.reg .pred 	%p<5>;
	.reg .b32 	%r<23>;
	.reg .b64 	%rd<11>;

	ld.param.u64 	%rd2, [_Z7reduce3PiS__param_0];
	ld.param.u64 	%rd1, [_Z7reduce3PiS__param_1];
	cvta.to.global.u64 	%rd3, %rd2;
	mov.u32 	%r1, %tid.x;
	mov.u32 	%r2, %ctaid.x;
	mov.u32 	%r22, %ntid.x;
	mul.lo.s32 	%r7, %r22, %r2;
	shl.b32 	%r8, %r7, 1;
	add.s32 	%r9, %r8, %r1;
	mul.wide.u32 	%rd4, %r9, 4;
	add.s64 	%rd5, %rd3, %rd4;
	ld.global.u32 	%r10, [%rd5];
	add.s32 	%r11, %r9, %r22;
	mul.wide.u32 	%rd6, %r11, 4;
	add.s64 	%rd7, %rd3, %rd6;
	ld.global.u32 	%r12, [%rd7];
	add.s32 	%r13, %r12, %r10;
	shl.b32 	%r14, %r1, 2;
	mov.u32 	%r15, sdata;
	add.s32 	%r4, %r15, %r14;
	st.shared.u32 	[%r4], %r13;
	bar.sync 	0;
	setp.lt.u32 	%p1, %r22, 2;
	@%p1 bra 	$L__BB3_4;
$L__BB3_1:
	shr.u32 	%r6, %r22, 1;
	setp.ge.u32 	%p2, %r1, %r6;
	@%p2 bra 	$L__BB3_3;
	shl.b32 	%r16, %r6, 2;
	add.s32 	%r17, %r4, %r16;
	ld.shared.u32 	%r18, [%r17];
	ld.shared.u32 	%r19, [%r4];
	add.s32 	%r20, %r19, %r18;
	st.shared.u32 	[%r4], %r20;
$L__BB3_3:
	bar.sync 	0;
	setp.gt.u32 	%p3, %r22, 3;
	mov.u32 	%r22, %r6;
	@%p3 bra 	$L__BB3_1;
$L__BB3_4:
	setp.ne.s32 	%p4, %r1, 0;
	@%p4 bra 	$L__BB3_6;
	ld.shared.u32 	%r21, [sdata];
	cvta.to.global.u64 	%rd8, %rd1;
	mul.wide.u32 	%rd9, %r2, 4;
	add.s64 	%rd10, %rd8, %rd9;
	st.global.u32 	[%rd10], %r21;
$L__BB3_6:
	ret;

}
	// .globl	_Z7reduce4PiS_
.visible .entry _Z7reduce4PiS_(
	.param .u64 .ptr .align 1 _Z7reduce4PiS__param_0,
	.param .u64 .ptr .align 1 _Z7reduce4PiS__param_1
)
{
	.reg .pred 	%p<5>;
	.reg .b32 	%r<35>;
	.reg .b64 	%rd<7>;

	ld.param.u64 	%rd1, [_Z7reduce4PiS__param_0];
	cvta.to.global.u64 	%rd2, %rd1;
	mov.u32 	%r1, %tid.x;
	mov.u32 	%r6, %ctaid.x;
	mov.u32 	%r34, %ntid.x;
	mul.lo.s32 	%r7, %r34, %r6;
	shl.b32 	%r8, %r7, 1;
	add.s32 	%r9, %r8, %r1;
	mul.wide.u32 	%rd3, %r9, 4;
	add.s64 	%rd4, %rd2, %rd3;
	ld.global.u32 	%r10, [%rd4];
	add.s32 	%r11, %r9, %r34;
	mul.wide.u32 	%rd5, %r11, 4;
	add.s64 	%rd6, %rd2, %rd5;
	ld.global.u32 	%r12, [%rd6];
	add.s32 	%r13, %r12, %r10;
	shl.b32 	%r14, %r1, 2;
	mov.u32 	%r15, sdata;
	add.s32 	%r3, %r15, %r14;
	st.shared.u32 	[%r3], %r13;
	bar.sync 	0;
	setp.lt.u32 	%p1, %r34, 66;
	@%p1 bra 	$L__BB4_4;
$L__BB4_1:
	shr.u32 	%r5, %r34, 1;
	setp.ge.u32 	%p2, %r1, %r5;
	@%p2 bra 	$L__BB4_3;
	shl.b32 	%r16, %r5, 2;
	add.s32 	%r17, %r3, %r16;
	ld.shared.u32 	%r18, [%r17];
	ld.shared.u32 	%r19, [%r3];
	add.s32 	%r20, %r19, %r18;
	st.shared.u32 	[%r3], %r20;
$L__BB4_3:
	bar.sync 	0;
	setp.gt.u32 	%p3, %r34, 131;
	mov.u32 	%r34, %r5;
	@%p3 bra 	$L__BB4_1;
$L__BB4_4:
	setp.gt.u32 	%p4, %r1, 31;
	@%p4 bra 	$L__BB4_6;
	ld.shared.u32 	%r21, [%r3+128];
	ld.shared.u32 	%r22, [%r3];
	add.s32 	%r23, %r22, %r21;
	ld.shared.u32 	%r24, [%r3+64];
	add.s32 	%r25, %r24, %r23;
	ld.shared.u32 	%r26, [%r3+32];
	add.s32 	%r27, %r26, %r25;
	ld.shared.u32 	%r28, [%r3+16];
	add.s32 	%r29, %r28, %r27;
	ld.shared.u32 	%r30, [%r3+8];
	add.s32 	%r31, %r30, %r29;
	ld.shared.u32 	%r32, [%r3+4];
	add.s32 	%r33, %r32, %r31;
	st.shared.u32 	[%r3], %r33;
$L__BB4_6:
	ret;

}
	// .globl	_Z7reduce5ILj64EEvPiS0_
.visible .entry _Z7reduce5ILj64EEvPiS0_(
	.param .u64 .ptr .align 1 _Z7reduce5ILj64EEvPiS0__param_0,
	.param .u64 .ptr .align 1 _Z7reduce5ILj64EEvPiS0__param_1
)
{
	.reg .pred 	%p<2>;
	.reg .b32 	%r<27>;
	.reg .b64 	%rd<7>;

	ld.param.u64 	%rd1, [_Z7reduce5ILj64EEvPiS0__param_0];
	cvta.to.global.u64 	%rd2, %rd1;
	mov.u32 	%r2, %tid.x;
	mov.u32 	%r3, %ctaid.x;
	mov.u32 	%r4, %ntid.x;
	mul.lo.s32 	%r5, %r4, %r3;
	shl.b32 	%r6, %r5, 1;
	add.s32 	%r7, %r6, %r2;
	mul.wide.u32 	%rd3, %r7, 4;
	add.s64 	%rd4, %rd2, %rd3;
	ld.global.u32 	%r8, [%rd4];
	add.s32 	%r9, %r7, %r4;
	mul.wide.u32 	%rd5, %r9, 4;
	add.s64 	%rd6, %rd2, %rd5;
	ld.global.u32 	%r10, [%rd6];
	add.s32 	%r11, %r10, %r8;
	shl.b32 	%r12, %r2, 2;
	mov.u32 	%r13, sdata;
	add.s32 	%r1, %r13, %r12;
	st.shared.u32 	[%r1], %r11;
	bar.sync 	0;
	setp.gt.u32 	%p1, %r2, 31;
	@%p1 bra 	$L__BB5_2;
	ld.shared.u32 	%r14, [%r1+128];
	ld.shared.u32 	%r15, [%r1];
	add.s32 	%r16, %r15, %r14;
	ld.shared.u32 	%r17, [%r1+64];
	add.s32 	%r18, %r17, %r16;
	ld.shared.u32 	%r19, [%r1+32];
	add.s32 	%r20, %r19, %r18;
	ld.shared.u32 	%r21, [%r1+16];
	add.s32 	%r22, %r21, %r20;
	ld.shared.u32 	%r23, [%r1+8];
	add.s32 	%r24, %r23, %r22;
	ld.shared.u32 	%r25, [%r1+4];
	add.s32 	%r26, %r25, %r24;
	st.shared.u32 	[%r1], %r26;
$L__BB5_2:
	ret;

}


// ===== COMPILED SASS (sm_100) =====

	.target	sm_100

	.elftype	@"ET_EXEC"


//--------------------- .note.nv.tkinfo           --------------------------
	.section	.note.nv.tkinfo,"",@"SHT_NOTE"
	.sectionflags	@"SHF_NOTE_NV_TKINFO"
	.tkinfo
        /*0018*/ 	.word	0x00000002
        /*0030*/ 	.string	""
        /*0030*/ 	.string	"ptxas"
        /*0030*/ 	.string	"Cuda compilation tools, release 13.0, V13.0.88"
        /*0030*/ 	.string	"Build cuda_13.0.r13.0/compiler.36424714_0"
        /*0030*/ 	.string	"-arch sm_100 -m 64 "



//--------------------- .note.nv.cuinfo           --------------------------
	.section	.note.nv.cuinfo,"",@"SHT_NOTE"
	.sectionflags	@"SHF_NOTE_NV_CUINFO"
        /*0018*/ 	.short	0x0002
        /*001a*/ 	.short	0x0064
        /*001c*/ 	.short	0x0082
	.zero		2


//--------------------- .nv.info                  --------------------------
	.section	.nv.info,"",@"SHT_CUDA_INFO"
	.align	4


	//----- nvinfo : EIATTR_REGCOUNT
	.align		4
        /*0000*/ 	.byte	0x04, 0x2f
        /*0002*/ 	.short	(.L_11 - .L_10)
	.align		4
.L_10:
        /*0004*/ 	.word	index@(_Z7reduce0PiS_)
        /*0008*/ 	.word	0x0000000b


	//----- nvinfo : EIATTR_FRAME_SIZE
	.align		4
.L_11:
        /*000c*/ 	.byte	0x04, 0x11
        /*000e*/ 	.short	(.L_13 - .L_12)
	.align		4
.L_12:
        /*0010*/ 	.word	index@(_Z7reduce0PiS_)
        /*0014*/ 	.word	0x00000000


	//----- nvinfo : EIATTR_REGCOUNT
	.align		4
.L_13:
        /*0018*/ 	.byte	0x04, 0x2f
        /*001a*/ 	.short	(.L_15 - .L_14)
	.align		4
.L_14:
        /*001c*/ 	.word	index@(_Z7reduce1PiS_)
        /*0020*/ 	.word	0x00000018


	//----- nvinfo : EIATTR_FRAME_SIZE
	.align		4
.L_15:
        /*0024*/ 	.byte	0x04, 0x11
        /*0026*/ 	.short	(.L_17 - .L_16)
	.align		4
.L_16:
        /*0028*/ 	.word	index@(_Z7reduce1PiS_)
        /*002c*/ 	.word	0x00000008


	//----- nvinfo : EIATTR_REGCOUNT
	.align		4
.L_17:
        /*0030*/ 	.byte	0x04, 0x2f
        /*0032*/ 	.short	(.L_19 - .L_18)
	.align		4
.L_18:
        /*0034*/ 	.word	index@(_Z7reduce2PiS_)
        /*0038*/ 	.word	0x0000000b


	//----- nvinfo : EIATTR_FRAME_SIZE
	.align		4
.L_19:
        /*003c*/ 	.byte	0x04, 0x11
        /*003e*/ 	.short	(.L_21 - .L_20)
	.align		4
.L_20:
        /*0040*/ 	.word	index@(_Z7reduce2PiS_)
        /*0044*/ 	.word	0x00000000


	//----- nvinfo : EIATTR_REGCOUNT
	.align		4
.L_21:
        /*0048*/ 	.byte	0x04, 0x2f
        /*004a*/ 	.short	(.L_23 - .L_22)
	.align		4
.L_22:
        /*004c*/ 	.word	index@(_Z7reduce3PiS_)
        /*0050*/ 	.word	0x0000000e


	//----- nvinfo : EIATTR_FRAME_SIZE
	.align		4
.L_23:
        /*0054*/ 	.byte	0x04, 0x11
        /*0056*/ 	.short	(.L_25 - .L_24)
	.align		4
.L_24:
        /*0058*/ 	.word	index@(_Z7reduce3PiS_)
        /*005c*/ 	.word	0x00000000


	//----- nvinfo : EIATTR_REGCOUNT
	.align		4
.L_25:
        /*0060*/ 	.byte	0x04, 0x2f
        /*0062*/ 	.short	(.L_27 - .L_26)
	.align		4
.L_26:
        /*0064*/ 	.word	index@(_Z7reduce4PiS_)
        /*0068*/ 	.word	0x0000000c


	//----- nvinfo : EIATTR_FRAME_SIZE
	.align		4
.L_27:
        /*006c*/ 	.byte	0x04, 0x11
        /*006e*/ 	.short	(.L_29 - .L_28)
	.align		4
.L_28:
        /*0070*/ 	.word	index@(_Z7reduce4PiS_)
        /*0074*/ 	.word	0x00000000


	//----- nvinfo : EIATTR_REGCOUNT
	.align		4
.L_29:
        /*0078*/ 	.byte	0x04, 0x2f
        /*007a*/ 	.short	(.L_31 - .L_30)
	.align		4
.L_30:
        /*007c*/ 	.word	index@(_Z7reduce5ILj64EEvPiS0_)
        /*0080*/ 	.word	0x0000000c


	//----- nvinfo : EIATTR_FRAME_SIZE
	.align		4
.L_31:
        /*0084*/ 	.byte	0x04, 0x11
        /*0086*/ 	.short	(.L_33 - .L_32)
	.align		4
.L_32:
        /*0088*/ 	.word	index@(_Z7reduce5ILj64EEvPiS0_)
        /*008c*/ 	.word	0x00000000


	//----- nvinfo : EIATTR_MIN_STACK_SIZE
	.align		4
.L_33:
        /*0090*/ 	.byte	0x04, 0x12
        /*0092*/ 	.short	(.L_35 - .L_34)
	.align		4
.L_34:
        /*0094*/ 	.word	index@(_Z7reduce5ILj64EEvPiS0_)
        /*0098*/ 	.word	0x00000000


	//----- nvinfo : EIATTR_MIN_STACK_SIZE
	.align		4
.L_35:
        /*009c*/ 	.byte	0x04, 0x12
        /*009e*/ 	.short	(.L_37 - .L_36)
	.align		4
.L_36:
        /*00a0*/ 	.word	index@(_Z7reduce4PiS_)
        /*00a4*/ 	.word	0x00000000


	//----- nvinfo : EIATTR_MIN_STACK_SIZE
	.align		4
.L_37:
        /*00a8*/ 	.byte	0x04, 0x12
        /*00aa*/ 	.short	(.L_39 - .L_38)
	.align		4
.L_38:
        /*00ac*/ 	.word	index@(_Z7reduce3PiS_)
        /*00b0*/ 	.word	0x00000000


	//----- nvinfo : EIATTR_MIN_STACK_SIZE
	.align		4
.L_39:
        /*00b4*/ 	.byte	0x04, 0x12
        /*00b6*/ 	.short	(.L_41 - .L_40)
	.align		4
.L_40:
        /*00b8*/ 	.word	index@(_Z7reduce2PiS_)
        /*00bc*/ 	.word	0x00000000


	//----- nvinfo : EIATTR_MIN_STACK_SIZE
	.align		4
.L_41:
        /*00c0*/ 	.byte	0x04, 0x12
        /*00c2*/ 	.short	(.L_43 - .L_42)
	.align		4
.L_42:
        /*00c4*/ 	.word	index@(_Z7reduce1PiS_)
        /*00c8*/ 	.word	0x00000008


	//----- nvinfo : EIATTR_MIN_STACK_SIZE
	.align		4
.L_43:
        /*00cc*/ 	.byte	0x04, 0x12
        /*00ce*/ 	.short	(.L_45 - .L_44)
	.align		4
.L_44:
        /*00d0*/ 	.word	index@(_Z7reduce0PiS_)
        /*00d4*/ 	.word	0x00000000
.L_45:


//--------------------- .nv.compat                --------------------------
	.section	.nv.compat,"",@"SHT_CUDA_COMPAT_INFO"
	.align	4
        /*0000*/ 	.byte	0x02, 0x09, 0x00, 0x00, 0x02, 0x02, 0x01, 0x00, 0x02, 0x05, 0x05, 0x00, 0x03, 0x07, 0x01, 0x01
        /*0010*/ 	.byte	0x02, 0x03, 0x00, 0x00, 0x02, 0x06, 0x01, 0x00, 0x04, 0x0b, 0x08, 0x00, 0x09, 0x00, 0x00, 0x00
        /*0020*/ 	.byte	0x00, 0x00, 0x00, 0x00


//--------------------- .nv.info._Z7reduce5ILj64EEvPiS0_ --------------------------
	.section	.nv.info._Z7reduce5ILj64EEvPiS0_,"",@"SHT_CUDA_INFO"
	.sectionflags	@""
	.align	4


	//----- nvinfo : EIATTR_CUDA_API_VERSION
	.align		4
        /*0000*/ 	.byte	0x04, 0x37
        /*0002*/ 	.short	(.L_47 - .L_46)
.L_46:
        /*0004*/ 	.word	0x00000082


	//----- nvinfo : EIATTR_KPARAM_INFO
	.align		4
.L_47:
        /*0008*/ 	.byte	0x04, 0x17
        /*000a*/ 	.short	(.L_49 - .L_48)
.L_48:
        /*000c*/ 	.word	0x00000000
        /*0010*/ 	.short	0x0001
        /*0012*/ 	.short	0x0008
        /*0014*/ 	.byte	0x00, 0xf5, 0x21, 0x00


	//----- nvinfo : EIATTR_KPARAM_INFO
	.align		4
.L_49:
        /*0018*/ 	.byte	0x04, 0x17
        /*001a*/ 	.short	(.L_51 - .L_50)
.L_50:
        /*001c*/ 	.word	0x00000000
        /*0020*/ 	.short	0x0000
        /*0022*/ 	.short	0x0000
        /*0024*/ 	.byte	0x00, 0xf5, 0x21, 0x00


	//----- nvinfo : EIATTR_SPARSE_MMA_MASK
	.align		4
.L_51:
        /*0028*/ 	.byte	0x03, 0x50
        /*002a*/ 	.short	0x0000


	//----- nvinfo : EIATTR_MAXREG_COUNT
	.align		4
        /*002c*/ 	.byte	0x03, 0x1b
        /*002e*/ 	.short	0x00ff


	//----- nvinfo : EIATTR_NUM_BARRIERS
	.align		4
        /*0030*/ 	.byte	0x02, 0x4c
        /*0032*/ 	.byte	0x01
	.zero		1


	//----- nvinfo : EIATTR_MERCURY_ISA_VERSION
	.align		4
        /*0034*/ 	.byte	0x03, 0x5f
        /*0036*/ 	.short	0x0101


	//----- nvinfo : EIATTR_VRC_CTA_INIT_COUNT
	.align		4
        /*0038*/ 	.byte	0x02, 0x4a
	.zero		1
	.zero		1


	//----- nvinfo : EIATTR_EXIT_INSTR_OFFSETS
	.align		4
        /*003c*/ 	.byte	0x04, 0x1c
        /*003e*/ 	.short	(.L_53 - .L_52)


	//   ....[0]....
.L_52:
        /*0040*/ 	.word	0x00000150


	//   ....[1]....
        /*0044*/ 	.word	0x00000210


	//----- nvinfo : EIATTR_CBANK_PARAM_SIZE
	.align		4
.L_53:
        /*0048*/ 	.byte	0x03, 0x19
        /*004a*/ 	.short	0x0010


	//----- nvinfo : EIATTR_PARAM_CBANK
	.align		4
        /*004c*/ 	.byte	0x04, 0x0a
        /*004e*/ 	.short	(.L_55 - .L_54)
	.align		4
.L_54:
        /*0050*/ 	.word	index@(.nv.constant0._Z7reduce5ILj64EEvPiS0_)
        /*0054*/ 	.short	0x0380
        /*0056*/ 	.short	0x0010


	//----- nvinfo : EIATTR_SW_WAR
	.align		4
.L_55:
        /*0058*/ 	.byte	0x04, 0x36
        /*005a*/ 	.short	(.L_57 - .L_56)
.L_56:
        /*005c*/ 	.word	0x00000008
.L_57:


//--------------------- .nv.info._Z7reduce4PiS_   --------------------------
	.section	.nv.info._Z7reduce4PiS_,"",@"SHT_CUDA_INFO"
	.sectionflags	@""
	.align	4


	//----- nvinfo : EIATTR_CUDA_API_VERSION
	.align		4
        /*0000*/ 	.byte	0x04, 0x37
        /*0002*/ 	.short	(.L_59 - .L_58)
.L_58:
        /*0004*/ 	.word	0x00000082


	//----- nvinfo : EIATTR_KPARAM_INFO
	.align		4
.L_59:
        /*0008*/ 	.byte	0x04, 0x17
        /*000a*/ 	.short	(.L_61 - .L_60)
.L_60:
        /*000c*/ 	.word	0x00000000
        /*0010*/ 	.short	0x0001
        /*0012*/ 	.short	0x0008
        /*0014*/ 	.byte	0x00, 0xf5, 0x21, 0x00


	//----- nvinfo : EIATTR_KPARAM_INFO
	.align		4
.L_61:
        /*0018*/ 	.byte	0x04, 0x17
        /*001a*/ 	.short	(.L_63 - .L_62)
.L_62:
        /*001c*/ 	.word	0x00000000
        /*0020*/ 	.short	0x0000
        /*0022*/ 	.short	0x0000
        /*0024*/ 	.byte	0x00, 0xf5, 0x21, 0x00


	//----- nvinfo : EIATTR_SPARSE_MMA_MASK
	.align		4
.L_63:
        /*0028*/ 	.byte	0x03, 0x50
        /*002a*/ 	.short	0x0000


	//----- nvinfo : EIATTR_MAXREG_COUNT
	.align		4
        /*002c*/ 	.byte	0x03, 0x1b
        /*002e*/ 	.short	0x00ff


	//----- nvinfo : EIATTR_NUM_BARRIERS
	.align		4
        /*0030*/ 	.byte	0x02, 0x4c
        /*0032*/ 	.byte	0x01
	.zero		1


	//----- nvinfo : EIATTR_MERCURY_ISA_VERSION
	.align		4
        /*0034*/ 	.byte	0x03, 0x5f
        /*0036*/ 	.short	0x0101


	//----- nvinfo : EIATTR_VRC_CTA_INIT_COUNT
	.align		4
        /*0038*/ 	.byte	0x02, 0x4a
	.zero		1
	.zero		1


	//----- nvinfo : EIATTR_EXIT_INSTR_OFFSETS
	.align		4
        /*003c*/ 	.byte	0x04, 0x1c
        /*003e*/ 	.short	(.L_65 - .L_64)


	//   ....[0]....
.L_64:
        /*0040*/ 	.word	0x00000230


	//   ....[1]....
        /*0044*/ 	.word	0x000002f0


	//----- nvinfo : EIATTR_CBANK_PARAM_SIZE
	.align		4
.L_65:
        /*0048*/ 	.byte	0x03, 0x19
        /*004a*/ 	.short	0x0010


	//----- nvinfo : EIATTR_PARAM_CBANK
	.align		4
        /*004c*/ 	.byte	0x04, 0x0a
        /*004e*/ 	.short	(.L_67 - .L_66)
	.align		4
.L_66:
        /*0050*/ 	.word	index@(.nv.constant0._Z7reduce4PiS_)
        /*0054*/ 	.short	0x0380
        /*0056*/ 	.short	0x0010


	//----- nvinfo : EIATTR_SW_WAR
	.align		4
.L_67:
        /*0058*/ 	.byte	0x04, 0x36
        /*005a*/ 	.short	(.L_69 - .L_68)
.L_68:
        /*005c*/ 	.word	0x00000008
.L_69:


//--------------------- .nv.info._Z7reduce3PiS_   --------------------------
	.section	.nv.info._Z7reduce3PiS_,"",@"SHT_CUDA_INFO"
	.sectionflags	@""
	.align	4


	//----- nvinfo : EIATTR_CUDA_API_VERSION
	.align		4
        /*0000*/ 	.byte	0x04, 0x37
        /*0002*/ 	.short	(.L_71 - .L_70)
.L_70:
        /*0004*/ 	.word	0x00000082


	//----- nvinfo : EIATTR_KPARAM_INFO
	.align		4
.L_71:
        /*0008*/ 	.byte	0x04, 0x17
        /*000a*/ 	.short	(.L_73 - .L_72)
.L_72:
        /*000c*/ 	.word	0x00000000
        /*0010*/ 	.short	0x0001
        /*0012*/ 	.short	0x0008
        /*0014*/ 	.byte	0x00, 0xf5, 0x21, 0x00


	//----- nvinfo : EIATTR_KPARAM_INFO
	.align		4
.L_73:
        /*0018*/ 	.byte	0x04, 0x17
        /*001a*/ 	.short	(.L_75 - .L_74)
.L_74:
        /*001c*/ 	.word	0x00000000
        /*0020*/ 	.short	0x0000
        /*0022*/ 	.short	0x0000
        /*0024*/ 	.byte	0x00, 0xf5, 0x21, 0x00


	//----- nvinfo : EIATTR_SPARSE_MMA_MASK
	.align		4
.L_75:
        /*0028*/ 	.byte	0x03, 0x50
        /*002a*/ 	.short	0x0000


	//----- nvinfo : EIATTR_MAXREG_COUNT
	.align		4
        /*002c*/ 	.byte	0x03, 0x1b
        /*002e*/ 	.short	0x00ff


	//----- nvinfo : EIATTR_NUM_BARRIERS
	.align		4
        /*0030*/ 	.byte	0x02, 0x4c
        /*0032*/ 	.byte	0x01
	.zero		1


	//----- nvinfo : EIATTR_MERCURY_ISA_VERSION
	.align		4
        /*0034*/ 	.byte	0x03, 0x5f
        /*0036*/ 	.short	0x0101


	//----- nvinfo : EIATTR_VRC_CTA_INIT_COUNT
	.align		4
        /*0038*/ 	.byte	0x02, 0x4a
	.zero		1
	.zero		1


	//----- nvinfo : EIATTR_EXIT_INSTR_OFFSETS
	.align		4
        /*003c*/ 	.byte	0x04, 0x1c
        /*003e*/ 	.short	(.L_77 - .L_76)


	//   ....[0]....
.L_76:
        /*0040*/ 	.word	0x00000230


	//   ....[1]....
        /*0044*/ 	.word	0x000002b0


	//----- nvinfo : EIATTR_CBANK_PARAM_SIZE
	.align		4
.L_77:
        /*0048*/ 	.byte	0x03, 0x19
        /*004a*/ 	.short	0x0010


	//----- nvinfo : EIATTR_PARAM_CBANK
	.align		4
        /*004c*/ 	.byte	0x04, 0x0a
        /*004e*/ 	.short	(.L_79 - .L_78)
	.align		4
.L_78:
        /*0050*/ 	.word	index@(.nv.constant0._Z7reduce3PiS_)
        /*0054*/ 	.short	0x0380
        /*0056*/ 	.short	0x0010


	//----- nvinfo : EIATTR_SW_WAR
	.align		4
.L_79:
        /*0058*/ 	.byte	0x04, 0x36
        /*005a*/ 	.short	(.L_81 - .L_80)
.L_80:
        /*005c*/ 	.word	0x00000008
.L_81:


//--------------------- .nv.info._Z7reduce2PiS_   --------------------------
	.section	.nv.info._Z7reduce2PiS_,"",@"SHT_CUDA_INFO"
	.sectionflags	@""
	.align	4


	//----- nvinfo : EIATTR_CUDA_API_VERSION
	.align		4
        /*0000*/ 	.byte	0x04, 0x37
        /*0002*/ 	.short	(.L_83 - .L_82)
.L_82:
        /*0004*/ 	.word	0x00000082


	//----- nvinfo : EIATTR_KPARAM_INFO
	.align		4
.L_83:
        /*0008*/ 	.byte	0x04, 0x17
        /*000a*/ 	.short	(.L_85 - .L_84)
.L_84:
        /*000c*/ 	.word	0x00000000
        /*0010*/ 	.short	0x0001
        /*0012*/ 	.short	0x0008
        /*0014*/ 	.byte	0x00, 0xf5, 0x21, 0x00


	//----- nvinfo : EIATTR_KPARAM_INFO
	.align		4
.L_85:
        /*0018*/ 	.byte	0x04, 0x17
        /*001a*/ 	.short	(.L_87 - .L_86)
.L_86:
        /*001c*/ 	.word	0x00000000
        /*0020*/ 	.short	0x0000
        /*0022*/ 	.short	0x0000
        /*0024*/ 	.byte	0x00, 0xf5, 0x21, 0x00


	//----- nvinfo : EIATTR_SPARSE_MMA_MASK
	.align		4
.L_87:
        /*0028*/ 	.byte	0x03, 0x50
        /*002a*/ 	.short	0x0000


	//----- nvinfo : EIATTR_MAXREG_COUNT
	.align		4
        /*002c*/ 	.byte	0x03, 0x1b
        /*002e*/ 	.short	0x00ff


	//----- nvinfo : EIATTR_NUM_BARRIERS
	.align		4
        /*0030*/ 	.byte	0x02, 0x4c
        /*0032*/ 	.byte	0x01
	.zero		1


	//----- nvinfo : EIATTR_MERCURY_ISA_VERSION
	.align		4
        /*0034*/ 	.byte	0x03, 0x5f
        /*0036*/ 	.short	0x0101


	//----- nvinfo : EIATTR_VRC_CTA_INIT_COUNT
	.align		4
        /*0038*/ 	.byte	0x02, 0x4a
	.zero		1
	.zero		1


	//----- nvinfo : EIATTR_EXIT_INSTR_OFFSETS
	.align		4
        /*003c*/ 	.byte	0x04, 0x1c
        /*003e*/ 	.short	(.L_89 - .L_88)


	//   ....[0]....
.L_88:
        /*0040*/ 	.word	0x000001e0


	//   ....[1]....
        /*0044*/ 	.word	0x00000260


	//----- nvinfo : EIATTR_CBANK_PARAM_SIZE
	.align		4
.L_89:
        /*0048*/ 	.byte	0x03, 0x19
        /*004a*/ 	.short	0x0010


	//----- nvinfo : EIATTR_PARAM_CBANK
	.align		4
        /*004c*/ 	.byte	0x04, 0x0a
        /*004e*/ 	.short	(.L_91 - .L_90)
	.align		4
.L_90:
        /*0050*/ 	.word	index@(.nv.constant0._Z7reduce2PiS_)
        /*0054*/ 	.short	0x0380
        /*0056*/ 	.short	0x0010


	//----- nvinfo : EIATTR_SW_WAR
	.align		4
.L_91:
        /*0058*/ 	.byte	0x04, 0x36
        /*005a*/ 	.short	(.L_93 - .L_92)
.L_92:
        /*005c*/ 	.word	0x00000008
.L_93:


//--------------------- .nv.info._Z7reduce1PiS_   --------------------------
	.section	.nv.info._Z7reduce1PiS_,"",@"SHT_CUDA_INFO"
	.sectionflags	@""
	.align	4


	//----- nvinfo : EIATTR_CUDA_API_VERSION
	.align		4
        /*0000*/ 	.byte	0x04, 0x37
        /*0002*/ 	.short	(.L_95 - .L_94)
.L_94:
        /*0004*/ 	.word	0x00000082


	//----- nvinfo : EIATTR_KPARAM_INFO
	.align		4
.L_95:
        /*0008*/ 	.byte	0x04, 0x17
        /*000a*/ 	.short	(.L_97 - .L_96)
.L_96:
        /*000c*/ 	.word	0x00000000
        /*0010*/ 	.short	0x0001
        /*0012*/ 	.short	0x0008
        /*0014*/ 	.byte	0x00, 0xf5, 0x21, 0x00


	//----- nvinfo : EIATTR_KPARAM_INFO
	.align		4
.L_97:
        /*0018*/ 	.byte	0x04, 0x17
        /*001a*/ 	.short	(.L_99 - .L_98)
.L_98:
        /*001c*/ 	.word	0x00000000
        /*0020*/ 	.short	0x0000
        /*0022*/ 	.short	0x0000
        /*0024*/ 	.byte	0x00, 0xf5, 0x21, 0x00


	//----- nvinfo : EIATTR_SPARSE_MMA_MASK
	.align		4
.L_99:
        /*0028*/ 	.byte	0x03, 0x50
        /*002a*/ 	.short	0x0000


	//----- nvinfo : EIATTR_MAXREG_COUNT
	.align		4
        /*002c*/ 	.byte	0x03, 0x1b
        /*002e*/ 	.short	0x00ff


	//----- nvinfo : EIATTR_NUM_BARRIERS
	.align		4
        /*0030*/ 	.byte	0x02, 0x4c
        /*0032*/ 	.byte	0x01
	.zero		1


	//----- nvinfo : EIATTR_EXTERNS
	.align		4
        /*0034*/ 	.byte	0x04, 0x0f
        /*0036*/ 	.short	(.L_101 - .L_100)


	//   ....[0]....
	.align		4
.L_100:
        /*0038*/ 	.word	index@(vprintf)


	//----- nvinfo : EIATTR_MERCURY_ISA_VERSION
	.align		4
.L_101:
        /*003c*/ 	.byte	0x03, 0x5f
        /*003e*/ 	.short	0x0101


	//----- nvinfo : EIATTR_VRC_CTA_INIT_COUNT
	.align		4
        /*0040*/ 	.byte	0x02, 0x4a
	.zero		1
	.zero		1


	//----- nvinfo : EIATTR_SYSCALL_OFFSETS
	.align		4
        /*0044*/ 	.byte	0x04, 0x46
        /*0046*/ 	.short	(.L_103 - .L_102)


	//   ....[0]....
.L_102:
        /*0048*/ 	.word	0x00000350


	//----- nvinfo : EIATTR_EXIT_INSTR_OFFSETS
	.align		4
.L_103:
        /*004c*/ 	.byte	0x04, 0x1c
        /*004e*/ 	.short	(.L_105 - .L_104)


	//   ....[0]....
.L_104:
        /*0050*/ 	.word	0x00000260


	//   ....[1]....
        /*0054*/ 	.word	0x00000360


	//----- nvinfo : EIATTR_CRS_STACK_SIZE
	.align		4
.L_105:
        /*0058*/ 	.byte	0x04, 0x1e
        /*005a*/ 	.short	(.L_107 - .L_106)
.L_106:
        /*005c*/ 	.word	0x00000000


	//----- nvinfo : EIATTR_CBANK_PARAM_SIZE
	.align		4
.L_107:
        /*0060*/ 	.byte	0x03, 0x19
        /*0062*/ 	.short	0x0010


	//----- nvinfo : EIATTR_PARAM_CBANK
	.align		4
        /*0064*/ 	.byte	0x04, 0x0a
        /*0066*/ 	.short	(.L_109 - .L_108)
	.align		4
.L_108:
        /*0068*/ 	.word	index@(.nv.constant0._Z7reduce1PiS_)
        /*006c*/ 	.short	0x0380
        /*006e*/ 	.short	0x0010


	//----- nvinfo : EIATTR_SW_WAR
	.align		4
.L_109:
        /*0070*/ 	.byte	0x04, 0x36
        /*0072*/ 	.short	(.L_111 - .L_110)
.L_110:
        /*0074*/ 	.word	0x00000008
.L_111:


//--------------------- .nv.info._Z7reduce0PiS_   --------------------------
	.section	.nv.info._Z7reduce0PiS_,"",@"SHT_CUDA_INFO"
	.sectionflags	@""
	.align	4


	//----- nvinfo : EIATTR_CUDA_API_VERSION
	.align		4
        /*0000*/ 	.byte	0x04, 0x37
        /*0002*/ 	.short	(.L_113 - .L_112)
.L_112:
        /*0004*/ 	.word	0x00000082


	//----- nvinfo : EIATTR_KPARAM_INFO
	.align		4
.L_113:
        /*0008*/ 	.byte	0x04, 0x17
        /*000a*/ 	.short	(.L_115 - .L_114)
.L_114:
        /*000c*/ 	.word	0x00000000
        /*0010*/ 	.short	0x0001
        /*0012*/ 	.short	0x0008
        /*0014*/ 	.byte	0x00, 0xf5, 0x21, 0x00


	//----- nvinfo : EIATTR_KPARAM_INFO
	.align		4
.L_115:
        /*0018*/ 	.byte	0x04, 0x17
        /*001a*/ 	.short	(.L_117 - .L_116)
.L_116:
        /*001c*/ 	.word	0x00000000
        /*0020*/ 	.short	0x0000
        /*0022*/ 	.short	0x0000
        /*0024*/ 	.byte	0x00, 0xf5, 0x21, 0x00


	//----- nvinfo : EIATTR_SPARSE_MMA_MASK
	.align		4
.L_117:
        /*0028*/ 	.byte	0x03, 0x50
        /*002a*/ 	.short	0x0000


	//----- nvinfo : EIATTR_MAXREG_COUNT
	.align		4
        /*002c*/ 	.byte	0x03, 0x1b
        /*002e*/ 	.short	0x00ff


	//----- nvinfo : EIATTR_NUM_BARRIERS
	.align		4
        /*0030*/ 	.byte	0x02, 0x4c
        /*0032*/ 	.byte	0x01
	.zero		1


	//----- nvinfo : EIATTR_MERCURY_ISA_VERSION
	.align		4
        /*0034*/ 	.byte	0x03, 0x5f
        /*0036*/ 	.short	0x0101


	//----- nvinfo : EIATTR_VRC_CTA_INIT_COUNT
	.align		4
        /*0038*/ 	.byte	0x02, 0x4a
	.zero		1
	.zero		1


	//----- nvinfo : EIATTR_EXIT_INSTR_OFFSETS
	.align		4
        /*003c*/ 	.byte	0x04, 0x1c
        /*003e*/ 	.short	(.L_119 - .L_118)


	//   ....[0]....
.L_118:
        /*0040*/ 	.word	0x000001f0


	//   ....[1]....
        /*0044*/ 	.word	0x00000270


	//----- nvinfo : EIATTR_CBANK_PARAM_SIZE
	.align		4
.L_119:
        /*0048*/ 	.byte	0x03, 0x19
        /*004a*/ 	.short	0x0010


	//----- nvinfo : EIATTR_PARAM_CBANK
	.align		4
        /*004c*/ 	.byte	0x04, 0x0a
        /*004e*/ 	.short	(.L_121 - .L_120)
	.align		4
.L_120:
        /*0050*/ 	.word	index@(.nv.constant0._Z7reduce0PiS_)
        /*0054*/ 	.short	0x0380
        /*0056*/ 	.short	0x0010


	//----- nvinfo : EIATTR_SW_WAR
	.align		4
.L_121:
        /*0058*/ 	.byte	0x04, 0x36
        /*005a*/ 	.short	(.L_123 - .L_122)
.L_122:
        /*005c*/ 	.word	0x00000008
.L_123:


//--------------------- .nv.callgraph             --------------------------
	.section	.nv.callgraph,"",@"SHT_CUDA_CALLGRAPH"
	.align	4
	.sectionentsize	8
	.align		4
        /*0000*/ 	.word	0x00000000
	.align		4
        /*0004*/ 	.word	0xffffffff
	.align		4
        /*0008*/ 	.word	index@(_Z7reduce1PiS_)
	.align		4
        /*000c*/ 	.word	index@(vprintf)
	.align		4
        /*0010*/ 	.word	0x00000000
	.align		4
        /*0014*/ 	.word	0xfffffffe
	.align		4
        /*0018*/ 	.word	0x00000000
	.align		4
        /*001c*/ 	.word	0xfffffffd
	.align		4
        /*0020*/ 	.word	0x00000000
	.align		4
        /*0024*/ 	.word	0xfffffffc


//--------------------- .nv.constant4             --------------------------
	.section	.nv.constant4,"a",@progbits
	.align	8
	.align		8
.nv.constant4:
        /*0000*/ 	.dword	precalc_xorwow_matrix
	.align		8
        /*0008*/ 	.dword	precalc_xorwow_offset_matrix
	.align		8
        /*0010*/ 	.dword	mrg32k3aM1
	.align		8
        /*0018*/ 	.dword	mrg32k3aM2
	.align		8
        /*0020*/ 	.dword	mrg32k3aM1SubSeq
	.align		8
        /*0028*/ 	.dword	mrg32k3aM2SubSeq
	.align		8
        /*0030*/ 	.dword	mrg32k3aM1Seq
	.align		8
        /*0038*/ 	.dword	mrg32k3aM2Seq
	.align		8
        /*0040*/ 	.dword	$str
	.align		8
        /*0048*/ 	.dword	vprintf


//--------------------- .nv.constant3             --------------------------
	.section	.nv.constant3,"a",@progbits
	.align	8
.nv.constant3:
	.type		__cr_lgamma_table,@object
	.size		__cr_lgamma_table,(.L_8 - __cr_lgamma_table)
__cr_lgamma_table:
        /*0000*/ 	.byte	0x00, 0x00, 0x00, 0x00, 0x00, 0x00, 0x00, 0x00, 0x00, 0x00, 0x00, 0x00, 0x00, 0x00, 0x00, 0x00
        /*0010*/ 	.byte	0xef, 0x39, 0xfa, 0xfe, 0x42, 0x2e, 0xe6, 0x3f, 0x02, 0x20, 0x2a, 0xfa, 0x0b, 0xab, 0xfc, 0x3f
        /*0020*/ 	.byte	0xf9, 0x2c, 0x92, 0x7c, 0xa7, 0x6c, 0x09, 0x40, 0xc9, 0x79, 0x44, 0x3c, 0x64, 0x26, 0x13, 0x40
        /*0030*/ 	.byte	0xca, 0x01, 0xcf, 0x3a, 0x27, 0x51, 0x1a, 0x40, 0x30, 0xcc, 0x2d, 0xf3, 0xe1, 0x0c, 0x21, 0x40
        /*0040*/ 	.byte	0x0d, 0xb7, 0xfc, 0x82, 0x8e, 0x35, 0x25, 0x40
.L_8:


//--------------------- .text._Z7reduce5ILj64EEvPiS0_ --------------------------
	.section	.text._Z7reduce5ILj64EEvPiS0_,"ax",@progbits
	.align	128
        .global         _Z7reduce5ILj64EEvPiS0_
        .type           _Z7reduce5ILj64EEvPiS0_,@function
        .size           _Z7reduce5ILj64EEvPiS0_,(.L_x_17 - _Z7reduce5ILj64EEvPiS0_)
        .other          _Z7reduce5ILj64EEvPiS0_,@"STO_CUDA_ENTRY STV_DEFAULT"
_Z7reduce5ILj64EEvPiS0_:
.text._Z7reduce5ILj64EEvPiS0_:
[----:B------:R-:W-:Y:S01]  /*0000*/  LDC R1, c[0x0][0x37c] ;  /* 0x0000df00ff017b82 */ /* 0x000fe20000000800 */
[----:B------:R-:W0:Y:S07]  /*0010*/  S2R R9, SR_TID.X ;  /* 0x0000000000097919 */ /* 0x000e2e0000002100 */
[----:B------:R-:W1:Y:S01]  /*0020*/  S2UR UR6, SR_CTAID.X ;  /* 0x00000000000679c3 */ /* 0x000e620000002500 */
[----:B------:R-:W2:Y:S07]  /*0030*/  LDCU.64 UR4, c[0x0][0x358] ;  /* 0x00006b00ff0477ac */ /* 0x000eae0008000a00 */
[----:B------:R-:W1:Y:S08]  /*0040*/  LDC R2, c[0x0][0x360] ;  /* 0x0000d800ff027b82 */ /* 0x000e700000000800 */
[----:B------:R-:W3:Y:S01]  /*0050*/  LDC.64 R4, c[0x0][0x380] ;  /* 0x0000e000ff047b82 */ /* 0x000ee20000000a00 */
[----:B-1----:R-:W-:-:S04]  /*0060*/  IMAD R0, R2, UR6, RZ ;  /* 0x0000000602007c24 */ /* 0x002fc8000f8e02ff */
[----:B0-----:R-:W-:-:S05]  /*0070*/  IMAD R3, R0, 0x2, R9 ;  /* 0x0000000200037824 */ /* 0x001fca00078e0209 */
[C---:B------:R-:W-:Y:S01]  /*0080*/  IADD3 R7, PT, PT, R3.reuse, R2, RZ ;  /* 0x0000000203077210 */ /* 0x040fe20007ffe0ff */
[----:B---3--:R-:W-:-:S04]  /*0090*/  IMAD.WIDE.U32 R2, R3, 0x4, R4 ;  /* 0x0000000403027825 */ /* 0x008fc800078e0004 */
[----:B------:R-:W-:Y:S02]  /*00a0*/  IMAD.WIDE.U32 R4, R7, 0x4, R4 ;  /* 0x0000000407047825 */ /* 0x000fe400078e0004 */
[----:B--2---:R-:W2:Y:S04]  /*00b0*/  LDG.E R2, desc[UR4][R2.64] ;  /* 0x0000000402027981 */ /* 0x004ea8000c1e1900 */
[----:B------:R-:W2:Y:S01]  /*00c0*/  LDG.E R5, desc[UR4][R4.64] ;  /* 0x0000000404057981 */ /* 0x000ea2000c1e1900 */
[----:B------:R-:W0:Y:S01]  /*00d0*/  S2UR UR5, SR_CgaCtaId ;  /* 0x00000000000579c3 */ /* 0x000e220000008800 */
[----:B------:R-:W-:Y:S01]  /*00e0*/  UMOV UR4, 0x400 ;  /* 0x0000040000047882 */ /* 0x000fe20000000000 */
[----:B------:R-:W-:Y:S01]  /*00f0*/  ISETP.GT.U32.AND P0, PT, R9, 0x1f, PT ;  /* 0x0000001f0900780c */ /* 0x000fe20003f04070 */
[----:B0-----:R-:W-:-:S06]  /*0100*/  ULEA UR4, UR5, UR4, 0x18 ;  /* 0x0000000405047291 */ /* 0x001fcc000f8ec0ff */
[----:B------:R-:W-:Y:S01]  /*0110*/  LEA R7, R9, UR4, 0x2 ;  /* 0x0000000409077c11 */ /* 0x000fe2000f8e10ff */
[----:B--2---:R-:W-:-:S05]  /*0120*/  IMAD.IADD R0, R2, 0x1, R5 ;  /* 0x0000000102007824 */ /* 0x004fca00078e0205 */
[----:B------:R0:W-:Y:S01]  /*0130*/  STS [R7], R0 ;  /* 0x0000000007007388 */ /* 0x0001e20000000800 */
[----:B------:R-:W-:Y:S06]  /*0140*/  BAR.SYNC.DEFER_BLOCKING 0x0 ;  /* 0x0000000000007b1d */ /* 0x000fec0000010000 */
[----:B------:R-:W-:Y:S05]  /*0150*/  @P0 EXIT ;  /* 0x000000000000094d */ /* 0x000fea0003800000 */
[----:B0-----:R-:W-:Y:S04]  /*0160*/  LDS R0, [R7+0x80] ;  /* 0x0000800007007984 */ /* 0x001fe80000000800 */
[----:B------:R-:W-:Y:S04]  /*0170*/  LDS R3, [R7] ;  /* 0x0000000007037984 */ /* 0x000fe80000000800 */
[----:B------:R-:W0:Y:S04]  /*0180*/  LDS R2, [R7+0x40] ;  /* 0x0000400007027984 */ /* 0x000e280000000800 */
[----:B------:R-:W-:Y:S04]  /*0190*/  LDS R5, [R7+0x20] ;  /* 0x0000200007057984 */ /* 0x000fe80000000800 */
[----:B------:R-:W1:Y:S04]  /*01a0*/  LDS R4, [R7+0x10] ;  /* 0x0000100007047984 */ /* 0x000e680000000800 */
[----:B------:R-:W-:Y:S04]  /*01b0*/  LDS R9, [R7+0x8] ;  /* 0x0000080007097984 */ /* 0x000fe80000000800 */
[----:B------:R-:W2:Y:S01]  /*01c0*/  LDS R6, [R7+0x4] ;  /* 0x0000040007067984 */ /* 0x000ea20000000800 */
[----:B0-----:R-:W-:-:S04]  /*01d0*/  IADD3 R0, PT, PT, R2, R3, R0 ;  /* 0x0000000302007210 */ /* 0x001fc80007ffe000 */
[----:B-1----:R-:W-:-:S04]  /*01e0*/  IADD3 R0, PT, PT, R4, R5, R0 ;  /* 0x0000000504007210 */ /* 0x002fc80007ffe000 */
[----:B--2---:R-:W-:-:S05]  /*01f0*/  IADD3 R0, PT, PT, R6, R9, R0 ;  /* 0x0000000906007210 */ /* 0x004fca0007ffe000 */
[----:B------:R-:W-:Y:S01]  /*0200*/  STS [R7], R0 ;  /* 0x0000000007007388 */ /* 0x000fe20000000800 */
[----:B------:R-:W-:Y:S05]  /*0210*/  EXIT ;  /* 0x000000000000794d */ /* 0x000fea0003800000 */
.L_x_0:
[----:B------:R-:W-:-:S00]  /*0220*/  BRA `(.L_x_0) ;  /* 0xfffffffc00fc7947 */ /* 0x000fc0000383ffff */
[----:B------:R-:W-:-:S00]  /*0230*/  NOP ;  /* 0x0000000000007918 */ /* 0x000fc00000000000 */
        /* <DEDUP_REMOVED lines=12> */
.L_x_17:


//--------------------- .text._Z7reduce4PiS_      --------------------------
	.section	.text._Z7reduce4PiS_,"ax",@progbits
	.align	128
        .global         _Z7reduce4PiS_
        .type           _Z7reduce4PiS_,@function
        .size           _Z7reduce4PiS_,(.L_x_18 - _Z7reduce4PiS_)
        .other          _Z7reduce4PiS_,@"STO_CUDA_ENTRY STV_DEFAULT"
_Z7reduce4PiS_:
.text._Z7reduce4PiS_:
[----:B------:R-:W-:Y:S01]  /*0000*/  LDC R1, c[0x0][0x37c] ;  /* 0x0000df00ff017b82 */ /* 0x000fe20000000800 */
[----:B------:R-:W0:Y:S07]  /*0010*/  S2R R9, SR_TID.X ;  /* 0x0000000000097919 */ /* 0x000e2e0000002100 */
[----:B------:R-:W1:Y:S01]  /*0020*/  S2UR UR6, SR_CTAID.X ;  /* 0x00000000000679c3 */ /* 0x000e620000002500 */
[----:B------:R-:W2:Y:S07]  /*0030*/  LDCU.64 UR4, c[0x0][0x358] ;  /* 0x00006b00ff0477ac */ /* 0x000eae0008000a00 */
[----:B------:R-:W1:Y:S08]  /*0040*/  LDC R6, c[0x0][0x360] ;  /* 0x0000d800ff067b82 */ /* 0x000e700000000800 */
[----:B------:R-:W3:Y:S01]  /*0050*/  LDC.64 R4, c[0x0][0x380] ;  /* 0x0000e000ff047b82 */ /* 0x000ee20000000a00 */
[----:B-1----:R-:W-:-:S04]  /*0060*/  IMAD R0, R6, UR6, RZ ;  /* 0x0000000606007c24 */ /* 0x002fc8000f8e02ff */
[----:B0-----:R-:W-:-:S04]  /*0070*/  IMAD R3, R0, 0x2, R9 ;  /* 0x0000000200037824 */ /* 0x001fc800078e0209 */
[C---:B------:R-:W-:Y:S02]  /*0080*/  IMAD.IADD R7, R3.reuse, 0x1, R6 ;  /* 0x0000000103077824 */ /* 0x040fe400078e0206 */
[----:B---3--:R-:W-:-:S04]  /*0090*/  IMAD.WIDE.U32 R2, R3, 0x4, R4 ;  /* 0x0000000403027825 */ /* 0x008fc800078e0004 */
[----:B------:R-:W-:Y:S02]  /*00a0*/  IMAD.WIDE.U32 R4, R7, 0x4, R4 ;  /* 0x0000000407047825 */ /* 0x000fe400078e0004 */
[----:B--2---:R-:W2:Y:S04]  /*00b0*/  LDG.E R2, desc[UR4][R2.64] ;  /* 0x0000000402027981 */ /* 0x004ea8000c1e1900 */
[----:B------:R-:W2:Y:S01]  /*00c0*/  LDG.E R5, desc[UR4][R4.64] ;  /* 0x0000000404057981 */ /* 0x000ea2000c1e1900 */
[----:B------:R-:W0:Y:S01]  /*00d0*/  S2UR UR5, SR_CgaCtaId ;  /* 0x00000000000579c3 */ /* 0x000e220000008800 */
[----:B------:R-:W-:Y:S01]  /*00e0*/  UMOV UR4, 0x400 ;  /* 0x0000040000047882 */ /* 0x000fe20000000000 */
[----:B------:R-:W-:Y:S02]  /*00f0*/  ISETP.GE.U32.AND P1, PT, R6, 0x42, PT ;  /* 0x000000420600780c */ /* 0x000fe40003f26070 */
[----:B------:R-:W-:Y:S01]  /*0100*/  ISETP.GT.U32.AND P0, PT, R9, 0x1f, PT ;  /* 0x0000001f0900780c */ /* 0x000fe20003f04070 */
[----:B0-----:R-:W-:-:S06]  /*0110*/  ULEA UR4, UR5, UR4, 0x18 ;  /* 0x0000000405047291 */ /* 0x001fcc000f8ec0ff */
[----:B------:R-:W-:Y:S01]  /*0120*/  LEA R7, R9, UR4, 0x2 ;  /* 0x0000000409077c11 */ /* 0x000fe2000f8e10ff */
[----:B--2---:R-:W-:-:S05]  /*0130*/  IMAD.IADD R0, R2, 0x1, R5 ;  /* 0x0000000102007824 */ /* 0x004fca00078e0205 */
[----:B------:R0:W-:Y:S01]  /*0140*/  STS [R7], R0 ;  /* 0x0000000007007388 */ /* 0x0001e20000000800 */
[----:B------:R-:W-:Y:S06]  /*0150*/  BAR.SYNC.DEFER_BLOCKING 0x0 ;  /* 0x0000000000007b1d */ /* 0x000fec0000010000 */
[----:B------:R-:W-:Y:S05]  /*0160*/  @!P1 BRA `(.L_x_1) ;  /* 0x0000000000309947 */ /* 0x000fea0003800000 */
[----:B0-----:R-:W-:-:S07]  /*0170*/  MOV R0, R6 ;  /* 0x0000000600007202 */ /* 0x001fce0000000f00 */
.L_x_2:
[----:B------:R-:W-:-:S04]  /*0180*/  SHF.R.U32.HI R6, RZ, 0x1, R0 ;  /* 0x00000001ff067819 */ /* 0x000fc80000011600 */
[----:B------:R-:W-:-:S13]  /*0190*/  ISETP.GE.U32.AND P1, PT, R9, R6, PT ;  /* 0x000000060900720c */ /* 0x000fda0003f26070 */
[----:B------:R-:W-:Y:S01]  /*01a0*/  @!P1 IMAD R2, R6, 0x4, R7 ;  /* 0x0000000406029824 */ /* 0x000fe200078e0207 */
[----:B------:R-:W-:Y:S05]  /*01b0*/  @!P1 LDS R3, [R7] ;  /* 0x0000000007039984 */ /* 0x000fea0000000800 */
[----:B------:R-:W0:Y:S02]  /*01c0*/  @!P1 LDS R2, [R2] ;  /* 0x0000000002029984 */ /* 0x000e240000000800 */
[----:B0-----:R-:W-:-:S05]  /*01d0*/  @!P1 IMAD.IADD R4, R2, 0x1, R3 ;  /* 0x0000000102049824 */ /* 0x001fca00078e0203 */
[----:B------:R1:W-:Y:S01]  /*01e0*/  @!P1 STS [R7], R4 ;  /* 0x0000000407009388 */ /* 0x0003e20000000800 */
[----:B------:R-:W-:Y:S01]  /*01f0*/  BAR.SYNC.DEFER_BLOCKING 0x0 ;  /* 0x0000000000007b1d */ /* 0x000fe20000010000 */
[----:B------:R-:W-:Y:S02]  /*0200*/  ISETP.GT.U32.AND P1, PT, R0, 0x83, PT ;  /* 0x000000830000780c */ /* 0x000fe40003f24070 */
[----:B------:R-:W-:-:S11]  /*0210*/  MOV R0, R6 ;  /* 0x0000000600007202 */ /* 0x000fd60000000f00 */
[----:B-1----:R-:W-:Y:S05]  /*0220*/  @P1 BRA `(.L_x_2) ;  /* 0xfffffffc00d41947 */ /* 0x002fea000383ffff */
.L_x_1:
        /* <DEDUP_REMOVED lines=13> */
.L_x_3:
        /* <DEDUP_REMOVED lines=16> */
.L_x_18:


//--------------------- .text._Z7reduce3PiS_      --------------------------
	.section	.text._Z7reduce3PiS_,"ax",@progbits
	.align	128
        .global         _Z7reduce3PiS_
        .type           _Z7reduce3PiS_,@function
        .size           _Z7reduce3PiS_,(.L_x_19 - _Z7reduce3PiS_)
        .other          _Z7reduce3PiS_,@"STO_CUDA_ENTRY STV_DEFAULT"
_Z7reduce3PiS_:
.text._Z7reduce3PiS_:
[----:B------:R-:W-:Y:S01]  /*0000*/  LDC R1, c[0x0][0x37c] ;  /* 0x0000df00ff017b82 */ /* 0x000fe20000000800 */
[----:B------:R-:W0:Y:S01]  /*0010*/  S2R R11, SR_CTAID.X ;  /* 0x00000000000b7919 */ /* 0x000e220000002500 */
[----:B------:R-:W0:Y:S06]  /*0020*/  LDCU UR8, c[0x0][0x360] ;  /* 0x00006c00ff0877ac */ /* 0x000e2c0008000800 */
[----:B------:R-:W1:Y:S01]  /*0030*/  LDC.64 R4, c[0x0][0x380] ;  /* 0x0000e000ff047b82 */ /* 0x000e620000000a00 */
[----:B------:R-:W2:Y:S01]  /*0040*/  S2R R9, SR_TID.X ;  /* 0x0000000000097919 */ /* 0x000ea20000002100 */
[----:B------:R-:W3:Y:S01]  /*0050*/  LDCU.64 UR6, c[0x0][0x358] ;  /* 0x00006b00ff0677ac */ /* 0x000ee20008000a00 */
[----:B0-----:R-:W-:-:S04]  /*0060*/  IMAD R0, R11, UR8, RZ ;  /* 0x000000080b007c24 */ /* 0x001fc8000f8e02ff */
[----:B--2---:R-:W-:-:S05]  /*0070*/  IMAD R3, R0, 0x2, R9 ;  /* 0x0000000200037824 */ /* 0x004fca00078e0209 */
[C---:B------:R-:W-:Y:S01]  /*0080*/  IADD3 R7, PT, PT, R3.reuse, UR8, RZ ;  /* 0x0000000803077c10 */ /* 0x040fe2000fffe0ff */
[----:B-1----:R-:W-:-:S04]  /*0090*/  IMAD.WIDE.U32 R2, R3, 0x4, R4 ;  /* 0x0000000403027825 */ /* 0x002fc800078e0004 */
[----:B------:R-:W-:Y:S02]  /*00a0*/  IMAD.WIDE.U32 R4, R7, 0x4, R4 ;  /* 0x0000000407047825 */ /* 0x000fe400078e0004 */
[----:B---3--:R-:W2:Y:S04]  /*00b0*/  LDG.E R2, desc[UR6][R2.64] ;  /* 0x0000000602027981 */ /* 0x008ea8000c1e1900 */
[----:B------:R-:W2:Y:S01]  /*00c0*/  LDG.E R5, desc[UR6][R4.64] ;  /* 0x0000000604057981 */ /* 0x000ea2000c1e1900 */
[----:B------:R-:W0:Y:S01]  /*00d0*/  S2UR UR5, SR_CgaCtaId ;  /* 0x00000000000579c3 */ /* 0x000e220000008800 */
[----:B------:R-:W-:Y:S01]  /*00e0*/  UMOV UR4, 0x400 ;  /* 0x0000040000047882 */ /* 0x000fe20000000000 */
[----:B------:R-:W-:Y:S01]  /*00f0*/  UISETP.GE.U32.AND UP0, UPT, UR8, 0x2, UPT ;  /* 0x000000020800788c */ /* 0x000fe2000bf06070 */
[----:B------:R-:W-:Y:S01]  /*0100*/  ISETP.NE.AND P0, PT, R9, RZ, PT ;  /* 0x000000ff0900720c */ /* 0x000fe20003f05270 */
[----:B0-----:R-:W-:-:S06]  /*0110*/  ULEA UR4, UR5, UR4, 0x18 ;  /* 0x0000000405047291 */ /* 0x001fcc000f8ec0ff */
[----:B------:R-:W-:Y:S01]  /*0120*/  LEA R7, R9, UR4, 0x2 ;  /* 0x0000000409077c11 */ /* 0x000fe2000f8e10ff */
[----:B--2---:R-:W-:-:S05]  /*0130*/  IMAD.IADD R0, R2, 0x1, R5 ;  /* 0x0000000102007824 */ /* 0x004fca00078e0205 */
[----:B------:R0:W-:Y:S01]  /*0140*/  STS [R7], R0 ;  /* 0x0000000007007388 */ /* 0x0001e20000000800 */
[----:B------:R-:W-:Y:S06]  /*0150*/  BAR.SYNC.DEFER_BLOCKING 0x0 ;  /* 0x0000000000007b1d */ /* 0x000fec0000010000 */
[----:B------:R-:W-:Y:S05]  /*0160*/  BRA.U !UP0, `(.L_x_4) ;  /* 0x0000000108307547 */ /* 0x000fea000b800000 */
[----:B0-----:R-:W-:-:S07]  /*0170*/  MOV R0, UR8 ;  /* 0x0000000800007c02 */ /* 0x001fce0008000f00 */
.L_x_5:
[----:B------:R-:W-:-:S04]  /*0180*/  SHF.R.U32.HI R6, RZ, 0x1, R0 ;  /* 0x00000001ff067819 */ /* 0x000fc80000011600 */
[----:B------:R-:W-:-:S13]  /*0190*/  ISETP.GE.U32.AND P1, PT, R9, R6, PT ;  /* 0x000000060900720c */ /* 0x000fda0003f26070 */
[----:B------:R-:W-:Y:S01]  /*01a0*/  @!P1 IMAD R2, R6, 0x4, R7 ;  /* 0x0000000406029824 */ /* 0x000fe200078e0207 */
[----:B------:R-:W-:Y:S05]  /*01b0*/  @!P1 LDS R3, [R7] ;  /* 0x0000000007039984 */ /* 0x000fea0000000800 */
[----:B------:R-:W0:Y:S02]  /*01c0*/  @!P1 LDS R2, [R2] ;  /* 0x0000000002029984 */ /* 0x000e240000000800 */
[----:B0-----:R-:W-:-:S05]  /*01d0*/  @!P1 IADD3 R4, PT, PT, R2, R3, RZ ;  /* 0x0000000302049210 */ /* 0x001fca0007ffe0ff */
[----:B------:R1:W-:Y:S01]  /*01e0*/  @!P1 STS [R7], R4 ;  /* 0x0000000407009388 */ /* 0x0003e20000000800 */
[----:B------:R-:W-:Y:S01]  /*01f0*/  BAR.SYNC.DEFER_BLOCKING 0x0 ;  /* 0x0000000000007b1d */ /* 0x000fe20000010000 */
[----:B------:R-:W-:Y:S01]  /*0200*/  ISETP.GT.U32.AND P1, PT, R0, 0x3, PT ;  /* 0x000000030000780c */ /* 0x000fe20003f24070 */
[----:B------:R-:W-:-:S12]  /*0210*/  IMAD.MOV.U32 R0, RZ, RZ, R6 ;  /* 0x000000ffff007224 */ /* 0x000fd800078e0006 */
[----:B-1----:R-:W-:Y:S05]  /*0220*/  @P1 BRA `(.L_x_5) ;  /* 0xfffffffc00d41947 */ /* 0x002fea000383ffff */
.L_x_4:
[----:B------:R-:W-:Y:S05]  /*0230*/  @P0 EXIT ;  /* 0x000000000000094d */ /* 0x000fea0003800000 */
[----:B------:R-:W1:Y:S01]  /*0240*/  S2UR UR5, SR_CgaCtaId ;  /* 0x00000000000579c3 */ /* 0x000e620000008800 */
[----:B------:R-:W-:-:S07]  /*0250*/  UMOV UR4, 0x400 ;  /* 0x0000040000047882 */ /* 0x000fce0000000000 */
[----:B------:R-:W2:Y:S01]  /*0260*/  LDC.64 R2, c[0x0][0x388] ;  /* 0x0000e200ff027b82 */ /* 0x000ea20000000a00 */
[----:B-1----:R-:W-:Y:S01]  /*0270*/  ULEA UR4, UR5, UR4, 0x18 ;  /* 0x0000000405047291 */ /* 0x002fe2000f8ec0ff */
[----:B--2---:R-:W-:-:S08]  /*0280*/  IMAD.WIDE.U32 R2, R11, 0x4, R2 ;  /* 0x000000040b027825 */ /* 0x004fd000078e0002 */
[----:B------:R-:W1:Y:S04]  /*0290*/  LDS R5, [UR4] ;  /* 0x00000004ff057984 */ /* 0x000e680008000800 */
[----:B-1----:R-:W-:Y:S01]  /*02a0*/  STG.E desc[UR6][R2.64], R5 ;  /* 0x0000000502007986 */ /* 0x002fe2000c101906 */
[----:B------:R-:W-:Y:S05]  /*02b0*/  EXIT ;  /* 0x000000000000794d */ /* 0x000fea0003800000 */
.L_x_6:
        /* <DEDUP_REMOVED lines=12> */
.L_x_19:


//--------------------- .text._Z7reduce2PiS_      --------------------------
	.section	.text._Z7reduce2PiS_,"ax",@progbits
	.align	128
        .global         _Z7reduce2PiS_
        .type           _Z7reduce2PiS_,@function
        .size           _Z7reduce2PiS_,(.L_x_20 - _Z7reduce2PiS_)
        .other          _Z7reduce2PiS_,@"STO_CUDA_ENTRY STV_DEFAULT"
_Z7reduce2PiS_:
.text._Z7reduce2PiS_:
[----:B------:R-:W-:Y:S01]  /*0000*/  LDC R1, c[0x0][0x37c] ;  /* 0x0000df00ff017b82 */ /* 0x000fe20000000800 */
[----:B------:R-:W0:Y:S07]  /*0010*/  S2R R6, SR_TID.X ;  /* 0x0000000000067919 */ /* 0x000e2e0000002100 */
[----:B------:R-:W1:Y:S01]  /*0020*/  LDC.64 R2, c[0x0][0x380] ;  /* 0x0000e000ff027b82 */ /* 0x000e620000000a00 */
[----:B------:R-:W0:Y:S01]  /*0030*/  LDCU UR8, c[0x0][0x360] ;  /* 0x00006c00ff0877ac */ /* 0x000e220008000800 */
[----:B------:R-:W0:Y:S01]  /*0040*/  S2R R7, SR_CTAID.X ;  /* 0x0000000000077919 */ /* 0x000e220000002500 */
[----:B------:R-:W2:Y:S01]  /*0050*/  LDCU.64 UR6, c[0x0][0x358] ;  /* 0x00006b00ff0677ac */ /* 0x000ea20008000a00 */
[----:B0-----:R-:W-:-:S04]  /*0060*/  IMAD R5, R7, UR8, R6 ;  /* 0x0000000807057c24 */ /* 0x001fc8000f8e0206 */
[----:B-1----:R-:W-:-:S06]  /*0070*/  IMAD.WIDE.U32 R2, R5, 0x4, R2 ;  /* 0x0000000405027825 */ /* 0x002fcc00078e0002 */
[----:B--2---:R-:W2:Y:S01]  /*0080*/  LDG.E R2, desc[UR6][R2.64] ;  /* 0x0000000602027981 */ /* 0x004ea2000c1e1900 */
[----:B------:R-:W0:Y:S01]  /*0090*/  S2UR UR5, SR_CgaCtaId ;  /* 0x00000000000579c3 */ /* 0x000e220000008800 */
[----:B------:R-:W-:Y:S01]  /*00a0*/  UMOV UR4, 0x400 ;  /* 0x0000040000047882 */ /* 0x000fe20000000000 */
[----:B------:R-:W-:Y:S01]  /*00b0*/  UISETP.GE.U32.AND UP0, UPT, UR8, 0x2, UPT ;  /* 0x000000020800788c */ /* 0x000fe2000bf06070 */
[----:B------:R-:W-:Y:S01]  /*00c0*/  ISETP.NE.AND P0, PT, R6, RZ, PT ;  /* 0x000000ff0600720c */ /* 0x000fe20003f05270 */
[----:B0-----:R-:W-:-:S06]  /*00d0*/  ULEA UR4, UR5, UR4, 0x18 ;  /* 0x0000000405047291 */ /* 0x001fcc000f8ec0ff */
[----:B------:R-:W-:-:S05]  /*00e0*/  LEA R5, R6, UR4, 0x2 ;  /* 0x0000000406057c11 */ /* 0x000fca000f8e10ff */
[----:B--2---:R0:W-:Y:S01]  /*00f0*/  STS [R5], R2 ;  /* 0x0000000205007388 */ /* 0x0041e20000000800 */
[----:B------:R-:W-:Y:S06]  /*0100*/  BAR.SYNC.DEFER_BLOCKING 0x0 ;  /* 0x0000000000007b1d */ /* 0x000fec0000010000 */
[----:B------:R-:W-:Y:S05]  /*0110*/  BRA.U !UP0, `(.L_x_7) ;  /* 0x0000000108307547 */ /* 0x000fea000b800000 */
[----:B------:R-:W-:-:S07]  /*0120*/  IMAD.U32 R0, RZ, RZ, UR8 ;  /* 0x00000008ff007e24 */ /* 0x000fce000f8e00ff */
.L_x_8:
[----:B------:R-:W-:-:S04]  /*0130*/  SHF.R.U32.HI R8, RZ, 0x1, R0 ;  /* 0x00000001ff087819 */ /* 0x000fc80000011600 */
[----:B------:R-:W-:-:S13]  /*0140*/  ISETP.GE.U32.AND P1, PT, R6, R8, PT ;  /* 0x000000080600720c */ /* 0x000fda0003f26070 */
[----:B0-----:R-:W-:Y:S01]  /*0150*/  @!P1 IMAD R2, R8, 0x4, R5 ;  /* 0x0000000408029824 */ /* 0x001fe200078e0205 */
        /* <DEDUP_REMOVED lines=8> */
.L_x_7:
[----:B------:R-:W-:Y:S05]  /*01e0*/  @P0 EXIT ;  /* 0x000000000000094d */ /* 0x000fea0003800000 */
[----:B------:R-:W1:Y:S01]  /*01f0*/  S2UR UR5, SR_CgaCtaId ;  /* 0x00000000000579c3 */ /* 0x000e620000008800 */
[----:B------:R-:W-:-:S07]  /*0200*/  UMOV UR4, 0x400 ;  /* 0x0000040000047882 */ /* 0x000fce0000000000 */
[----:B0-----:R-:W0:Y:S01]  /*0210*/  LDC.64 R2, c[0x0][0x388] ;  /* 0x0000e200ff027b82 */ /* 0x001e220000000a00 */
[----:B-1----:R-:W-:Y:S01]  /*0220*/  ULEA UR4, UR5, UR4, 0x18 ;  /* 0x0000000405047291 */ /* 0x002fe2000f8ec0ff */
[----:B0-----:R-:W-:-:S08]  /*0230*/  IMAD.WIDE.U32 R2, R7, 0x4, R2 ;  /* 0x0000000407027825 */ /* 0x001fd000078e0002 */
[----:B------:R-:W0:Y:S04]  /*0240*/  LDS R5, [UR4] ;  /* 0x00000004ff057984 */ /* 0x000e280008000800 */
[----:B0-----:R-:W-:Y:S01]  /*0250*/  STG.E desc[UR6][R2.64], R5 ;  /* 0x0000000502007986 */ /* 0x001fe2000c101906 */
[----:B------:R-:W-:Y:S05]  /*0260*/  EXIT ;  /* 0x000000000000794d */ /* 0x000fea0003800000 */
.L_x_9:
        /* <DEDUP_REMOVED lines=9> */
.L_x_20:


//--------------------- .text._Z7reduce1PiS_      --------------------------
	.section	.text._Z7reduce1PiS_,"ax",@progbits
	.align	128
        .global         _Z7reduce1PiS_
        .type           _Z7reduce1PiS_,@function
        .size           _Z7reduce1PiS_,(.L_x_21 - _Z7reduce1PiS_)
        .other          _Z7reduce1PiS_,@"STO_CUDA_ENTRY STV_DEFAULT"
_Z7reduce1PiS_:
.text._Z7reduce1PiS_:
[----:B------:R-:W0:Y:S01]  /*0000*/  LDC R1, c[0x0][0x37c] ;  /* 0x0000df00ff017b82 */ /* 0x000e220000000800 */
[----:B------:R-:W1:Y:S07]  /*0010*/  S2R R4, SR_TID.X ;  /* 0x0000000000047919 */ /* 0x000e6e0000002100 */
[----:B------:R-:W2:Y:S01]  /*0020*/  LDC.64 R2, c[0x0][0x380] ;  /* 0x0000e000ff027b82 */ /* 0x000ea20000000a00 */
[----:B------:R-:W3:Y:S01]  /*0030*/  LDCU UR7, c[0x0][0x2fc] ;  /* 0x00005f80ff0777ac */ /* 0x000ee20008000800 */
[----:B0-----:R-:W-:Y:S01]  /*0040*/  VIADD R1, R1, 0xfffffff8 ;  /* 0xfffffff801017836 */ /* 0x001fe20000000000 */
[----:B------:R-:W1:Y:S01]  /*0050*/  S2R R9, SR_CTAID.X ;  /* 0x0000000000097919 */ /* 0x000e620000002500 */
[----:B------:R-:W1:Y:S01]  /*0060*/  LDCU UR10, c[0x0][0x360] ;  /* 0x00006c00ff0a77ac */ /* 0x000e620008000800 */
[----:B------:R-:W0:Y:S01]  /*0070*/  LDCU.64 UR8, c[0x0][0x358] ;  /* 0x00006b00ff0877ac */ /* 0x000e220008000a00 */
[----:B-1----:R-:W-:-:S04]  /*0080*/  IMAD R5, R9, UR10, R4 ;  /* 0x0000000a09057c24 */ /* 0x002fc8000f8e0204 */
[----:B--2---:R-:W-:-:S06]  /*0090*/  IMAD.WIDE.U32 R2, R5, 0x4, R2 ;  /* 0x0000000405027825 */ /* 0x004fcc00078e0002 */
[----:B0-----:R-:W2:Y:S01]  /*00a0*/  LDG.E R2, desc[UR8][R2.64] ;  /* 0x0000000802027981 */ /* 0x001ea2000c1e1900 */
[----:B------:R-:W0:Y:S01]  /*00b0*/  S2UR UR5, SR_CgaCtaId ;  /* 0x00000000000579c3 */ /* 0x000e220000008800 */
[----:B------:R-:W-:Y:S01]  /*00c0*/  UMOV UR4, 0x400 ;  /* 0x0000040000047882 */ /* 0x000fe20000000000 */
[----:B------:R-:W1:Y:S01]  /*00d0*/  LDCU UR6, c[0x0][0x2f8] ;  /* 0x00005f00ff0677ac */ /* 0x000e620008000800 */
[----:B------:R-:W-:Y:S01]  /*00e0*/  ISETP.NE.AND P0, PT, R4, RZ, PT ;  /* 0x000000ff0400720c */ /* 0x000fe20003f05270 */
[----:B------:R-:W-:Y:S01]  /*00f0*/  UISETP.GE.U32.AND UP0, UPT, UR10, 0x2, UPT ;  /* 0x000000020a00788c */ /* 0x000fe2000bf06070 */
[----:B-1----:R-:W-:Y:S01]  /*0100*/  IADD3 R6, P1, PT, R1, UR6, RZ ;  /* 0x0000000601067c10 */ /* 0x002fe2000ff3e0ff */
[----:B0-----:R-:W-:-:S04]  /*0110*/  ULEA UR4, UR5, UR4, 0x18 ;  /* 0x0000000405047291 */ /* 0x001fc8000f8ec0ff */
[----:B---3--:R-:W-:Y:S02]  /*0120*/  IMAD.X R7, RZ, RZ, UR7, P1 ;  /* 0x00000007ff077e24 */ /* 0x008fe400088e06ff */
[----:B------:R-:W-:-:S05]  /*0130*/  LEA R5, R4, UR4, 0x2 ;  /* 0x0000000404057c11 */ /* 0x000fca000f8e10ff */
[----:B--2---:R0:W-:Y:S01]  /*0140*/  STS [R5], R2 ;  /* 0x0000000205007388 */ /* 0x0041e20000000800 */
[----:B------:R-:W-:Y:S06]  /*0150*/  BAR.SYNC.DEFER_BLOCKING 0x0 ;  /* 0x0000000000007b1d */ /* 0x000fec0000010000 */
[----:B------:R-:W-:Y:S05]  /*0160*/  BRA.U !UP0, `(.L_x_10) ;  /* 0x00000001083c7547 */ /* 0x000fea000b800000 */
[----:B------:R-:W-:-:S05]  /*0170*/  UMOV UR5, 0x1 ;  /* 0x0000000100057882 */ /* 0x000fca0000000000 */
.L_x_11:
[----:B------:R-:W-:-:S04]  /*0180*/  USHF.L.U32 UR6, UR5, 0x1, URZ ;  /* 0x0000000105067899 */ /* 0x000fc800080006ff */
[----:B------:R-:W-:Y:S02]  /*0190*/  UISETP.GE.U32.AND UP0, UPT, UR6, UR10, UPT ;  /* 0x0000000a0600728c */ /* 0x000fe4000bf06070 */
[----:B01----:R-:W-:-:S05]  /*01a0*/  IMAD R2, R4, UR6, RZ ;  /* 0x0000000604027c24 */ /* 0x003fca000f8e02ff */
[----:B------:R-:W-:-:S13]  /*01b0*/  ISETP.GE.U32.AND P1, PT, R2, UR10, PT ;  /* 0x0000000a02007c0c */ /* 0x000fda000bf26070 */
[C---:B------:R-:W-:Y:S01]  /*01c0*/  @!P1 VIADD R0, R2.reuse, UR5 ;  /* 0x0000000502009c36 */ /* 0x040fe20008000000 */
[----:B------:R-:W-:Y:S01]  /*01d0*/  @!P1 LEA R2, R2, UR4, 0x2 ;  /* 0x0000000402029c11 */ /* 0x000fe2000f8e10ff */
[----:B------:R-:W-:-:S03]  /*01e0*/  UMOV UR5, UR6 ;  /* 0x0000000600057c82 */ /* 0x000fc60008000000 */
[----:B------:R-:W-:Y:S01]  /*01f0*/  @!P1 LEA R0, R0, UR4, 0x2 ;  /* 0x0000000400009c11 */ /* 0x000fe2000f8e10ff */
[----:B------:R-:W-:Y:S05]  /*0200*/  @!P1 LDS R3, [R2] ;  /* 0x0000000002039984 */ /* 0x000fea0000000800 */
[----:B------:R-:W0:Y:S02]  /*0210*/  @!P1 LDS R0, [R0] ;  /* 0x0000000000009984 */ /* 0x000e240000000800 */
[----:B0-----:R-:W-:-:S05]  /*0220*/  @!P1 IADD3 R3, PT, PT, R0, R3, RZ ;  /* 0x0000000300039210 */ /* 0x001fca0007ffe0ff */
[----:B------:R1:W-:Y:S01]  /*0230*/  @!P1 STS [R2], R3 ;  /* 0x0000000302009388 */ /* 0x0003e20000000800 */
[----:B------:R-:W-:Y:S06]  /*0240*/  BAR.SYNC.DEFER_BLOCKING 0x0 ;  /* 0x0000000000007b1d */ /* 0x000fec0000010000 */
[----:B------:R-:W-:Y:S05]  /*0250*/  BRA.U !UP0, `(.L_x_11) ;  /* 0xfffffffd08c87547 */ /* 0x000fea000b83ffff */
.L_x_10:
[----:B------:R-:W-:Y:S05]  /*0260*/  @P0 EXIT ;  /* 0x000000000000094d */ /* 0x000fea0003800000 */
[----:B------:R-:W2:Y:S01]  /*0270*/  S2UR UR5, SR_CgaCtaId ;  /* 0x00000000000579c3 */ /* 0x000ea20000008800 */
[----:B------:R-:W-:Y:S01]  /*0280*/  UMOV UR4, 0x400 ;  /* 0x0000040000047882 */ /* 0x000fe20000000000 */
[----:B------:R-:W-:-:S06]  /*0290*/  MOV R8, 0x48 ;  /* 0x0000004800087802 */ /* 0x000fcc0000000f00 */
[----:B01----:R-:W0:Y:S01]  /*02a0*/  LDC.64 R2, c[0x0][0x388] ;  /* 0x0000e200ff027b82 */ /* 0x003e220000000a00 */
[----:B--2---:R-:W-:Y:S01]  /*02b0*/  ULEA UR4, UR5, UR4, 0x18 ;  /* 0x0000000405047291 */ /* 0x004fe2000f8ec0ff */
[----:B0-----:R-:W-:-:S08]  /*02c0*/  IMAD.WIDE.U32 R2, R9, 0x4, R2 ;  /* 0x0000000409027825 */ /* 0x001fd000078e0002 */
[----:B------:R-:W0:Y:S01]  /*02d0*/  LDS R0, [UR4] ;  /* 0x00000004ff007984 */ /* 0x000e220008000800 */
[----:B------:R-:W1:Y:S01]  /*02e0*/  LDC.64 R8, c[0x4][R8] ;  /* 0x0100000008087b82 */ /* 0x000e620000000a00 */
[----:B------:R-:W2:Y:S02]  /*02f0*/  LDCU.64 UR4, c[0x4][0x40] ;  /* 0x01000800ff0477ac */ /* 0x000ea40008000a00 */
[----:B--2---:R-:W-:Y:S01]  /*0300*/  IMAD.U32 R4, RZ, RZ, UR4 ;  /* 0x00000004ff047e24 */ /* 0x004fe2000f8e00ff */
[----:B------:R-:W-:Y:S01]  /*0310*/  MOV R5, UR5 ;  /* 0x0000000500057c02 */ /* 0x000fe20008000f00 */
[----:B0-----:R0:W-:Y:S04]  /*0320*/  STG.E desc[UR8][R2.64], R0 ;  /* 0x0000000002007986 */ /* 0x0011e8000c101908 */
[----:B------:R0:W-:Y:S02]  /*0330*/  STL [R1], R0 ;  /* 0x0000000001007387 */ /* 0x0001e40000100800 */
[----:B------:R-:W-:-:S07]  /*0340*/  LEPC R20, `(.L_x_12) ;  /* 0x000000001014794e */ /* 0x000fce0000000000 */
[----:B01----:R-:W-:Y:S05]  /*0350*/  CALL.ABS.NOINC R8 ;  /* 0x0000000008007343 */ /* 0x003fea0003c00000 */
.L_x_12:
[----:B------:R-:W-:Y:S05]  /*0360*/  EXIT ;  /* 0x000000000000794d */ /* 0x000fea0003800000 */
.L_x_13:
        /* <DEDUP_REMOVED lines=9> */
.L_x_21:


//--------------------- .text._Z7reduce0PiS_      --------------------------
	.section	.text._Z7reduce0PiS_,"ax",@progbits
	.align	128
        .global         _Z7reduce0PiS_
        .type           _Z7reduce0PiS_,@function
        .size           _Z7reduce0PiS_,(.L_x_22 - _Z7reduce0PiS_)
        .other          _Z7reduce0PiS_,@"STO_CUDA_ENTRY STV_DEFAULT"
_Z7reduce0PiS_:
.text._Z7reduce0PiS_:
        /* <DEDUP_REMOVED lines=18> */
[----:B------:R-:W-:-:S07]  /*0120*/  IMAD.MOV.U32 R0, RZ, RZ, 0x1 ;  /* 0x00000001ff007424 */ /* 0x000fce00078e00ff */
.L_x_15:
[----:B------:R-:W-:-:S05]  /*0130*/  IMAD.SHL.U32 R8, R0, 0x2, RZ ;  /* 0x0000000200087824 */ /* 0x000fca00078e00ff */
[----:B0-----:R-:W-:-:S04]  /*0140*/  IADD3 R2, PT, PT, R8, -0x1, RZ ;  /* 0xffffffff08027810 */ /* 0x001fc80007ffe0ff */
[----:B------:R-:W-:-:S13]  /*0150*/  LOP3.LUT P1, RZ, R2, R7, RZ, 0xc0, !PT ;  /* 0x0000000702ff7212 */ /* 0x000fda000782c0ff */
[----:B------:R-:W-:Y:S01]  /*0160*/  @!P1 IMAD R2, R0, 0x4, R5 ;  /* 0x0000000400029824 */ /* 0x000fe200078e0205 */
[----:B------:R-:W-:Y:S01]  /*0170*/  @!P1 LDS R3, [R5] ;  /* 0x0000000005039984 */ /* 0x000fe20000000800 */
[----:B------:R-:W-:-:S04]  /*0180*/  MOV R0, R8 ;  /* 0x0000000800007202 */ /* 0x000fc80000000f00 */
[----:B------:R-:W0:Y:S02]  /*0190*/  @!P1 LDS R2, [R2] ;  /* 0x0000000002029984 */ /* 0x000e240000000800 */
[----:B0-----:R-:W-:-:S05]  /*01a0*/  @!P1 IADD3 R4, PT, PT, R2, R3, RZ ;  /* 0x0000000302049210 */ /* 0x001fca0007ffe0ff */
[----:B------:R1:W-:Y:S01]  /*01b0*/  @!P1 STS [R5], R4 ;  /* 0x0000000405009388 */ /* 0x0003e20000000800 */
[----:B------:R-:W-:Y:S01]  /*01c0*/  BAR.SYNC.DEFER_BLOCKING 0x0 ;  /* 0x0000000000007b1d */ /* 0x000fe20000010000 */
[----:B------:R-:W-:-:S13]  /*01d0*/  ISETP.GE.U32.AND P1, PT, R8, UR8, PT ;  /* 0x0000000808007c0c */ /* 0x000fda000bf26070 */
[----:B-1----:R-:W-:Y:S05]  /*01e0*/  @!P1 BRA `(.L_x_15) ;  /* 0xfffffffc00d09947 */ /* 0x002fea000383ffff */
.L_x_14:
        /* <DEDUP_REMOVED lines=9> */
.L_x_16:
        /* <DEDUP_REMOVED lines=16> */
.L_x_22:


//--------------------- .nv.global.init           --------------------------
	.section	.nv.global.init,"aw",@progbits
	.align	4
.nv.global.init:
	.type		mrg32k3aM1SubSeq,@object
	.size		mrg32k3aM1SubSeq,(mrg32k3aM2SubSeq - mrg32k3aM1SubSeq)
mrg32k3aM1SubSeq:
        /*0000*/ 	.byte	0x0b, 0xcc, 0xee, 0x04, 0x73, 0x29, 0x8b, 0x6f, 0xf6, 0x53, 0x03, 0xf6, 0x23, 0xf6, 0xea, 0xda
        /* <DEDUP_REMOVED lines=125> */
	.type		mrg32k3aM2SubSeq,@object
	.size		mrg32k3aM2SubSeq,(mrg32k3aM1 - mrg32k3aM2SubSeq)
mrg32k3aM2SubSeq:
        /* <DEDUP_REMOVED lines=126> */
	.type		mrg32k3aM1,@object
	.size		mrg32k3aM1,(mrg32k3aM1Seq - mrg32k3aM1)
mrg32k3aM1:
        /* <DEDUP_REMOVED lines=144> */
	.type		mrg32k3aM1Seq,@object
	.size		mrg32k3aM1Seq,(mrg32k3aM2 - mrg32k3aM1Seq)
mrg32k3aM1Seq:
        /* <DEDUP_REMOVED lines=144> */
	.type		mrg32k3aM2,@object
	.size		mrg32k3aM2,(mrg32k3aM2Seq - mrg32k3aM2)
mrg32k3aM2:
        /* <DEDUP_REMOVED lines=144> */
	.type		mrg32k3aM2Seq,@object
	.size		mrg32k3aM2Seq,(precalc_xorwow_matrix - mrg32k3aM2Seq)
mrg32k3aM2Seq:
        /* <DEDUP_REMOVED lines=144> */
	.type		precalc_xorwow_matrix,@object
	.size		precalc_xorwow_matrix,(precalc_xorwow_offset_matrix - precalc_xorwow_matrix)
precalc_xorwow_matrix:
        /* <DEDUP_REMOVED lines=6400> */
	.type		precalc_xorwow_offset_matrix,@object
	.size		precalc_xorwow_offset_matrix,($str - precalc_xorwow_offset_matrix)
precalc_xorwow_offset_matrix:
        /* <DEDUP_REMOVED lines=6400> */
	.type		$str,@object
	.size		$str,(.L_9 - $str)
$str:
        /*353c0*/ 	.byte	0x72, 0x20, 0x3d, 0x20, 0x25, 0x64, 0x0a, 0x00
.L_9:


//--------------------- .nv.shared._Z7reduce5ILj64EEvPiS0_ --------------------------
	.section	.nv.shared._Z7reduce5ILj64EEvPiS0_,"aw",@nobits
	.sectionflags	@""
	.align	16
	.zero		1024


//--------------------- .nv.shared.reserved.0     --------------------------
	.section	.nv.shared.reserved.0,"aw",@nobits
	.weak		__nv_reservedSMEM_offset_0_alias
	.size		__nv_reservedSMEM_offset_0_alias, 0, 64
	.other		__nv_reservedSMEM_offset_0_alias,@"STO_CUDA_RESERVED_SHARED STV_DEFAULT"
__nv_reservedSMEM_offset_0_alias:
	.zero		0
	.zero		64


//--------------------- .nv.shared._Z7reduce4PiS_ --------------------------
	.section	.nv.shared._Z7reduce4PiS_,"aw",@nobits
	.sectionflags	@""
	.align	16
	.zero		1024


//--------------------- .nv.shared._Z7reduce3PiS_ --------------------------
	.section	.nv.shared._Z7reduce3PiS_,"aw",@nobits
	.sectionflags	@""
	.align	16
	.zero		1024


//--------------------- .nv.shared._Z7reduce2PiS_ --------------------------
	.section	.nv.shared._Z7reduce2PiS_,"aw",@nobits
	.sectionflags	@""
	.align	16
	.zero		1024


//--------------------- .nv.shared._Z7reduce1PiS_ --------------------------
	.section	.nv.shared._Z7reduce1PiS_,"aw",@nobits
	.sectionflags	@""
	.align	16
	.zero		1024


//--------------------- .nv.shared._Z7reduce0PiS_ --------------------------
	.section	.nv.shared._Z7reduce0PiS_,"aw",@nobits
	.sectionflags	@""
	.align	16
	.zero		1024


//--------------------- .nv.constant0._Z7reduce5ILj64EEvPiS0_ --------------------------
	.section	.nv.constant0._Z7reduce5ILj64EEvPiS0_,"a",@progbits
	.sectionflags	@""
	.align	4
.nv.constant0._Z7reduce5ILj64EEvPiS0_:
	.zero		912


//--------------------- .nv.constant0._Z7reduce4PiS_ --------------------------
	.section	.nv.constant0._Z7reduce4PiS_,"a",@progbits
	.sectionflags	@""
	.align	4
.nv.constant0._Z7reduce4PiS_:
	.zero		912


//--------------------- .nv.constant0._Z7reduce3PiS_ --------------------------
	.section	.nv.constant0._Z7reduce3PiS_,"a",@progbits
	.sectionflags	@""
	.align	4
.nv.constant0._Z7reduce3PiS_:
	.zero		912


//--------------------- .nv.constant0._Z7reduce2PiS_ --------------------------
	.section	.nv.constant0._Z7reduce2PiS_,"a",@progbits
	.sectionflags	@""
	.align	4
.nv.constant0._Z7reduce2PiS_:
	.zero		912


//--------------------- .nv.constant0._Z7reduce1PiS_ --------------------------
	.section	.nv.constant0._Z7reduce1PiS_,"a",@progbits
	.sectionflags	@""
	.align	4
.nv.constant0._Z7reduce1PiS_:
	.zero		912


//--------------------- .nv.constant0._Z7reduce0PiS_ --------------------------
	.section	.nv.constant0._Z7reduce0PiS_,"a",@progbits
	.sectionflags	@""
	.align	4
.nv.constant0._Z7reduce0PiS_:
	.zero		912


//--------------------- SYMBOLS --------------------------

	.type		.nv.reservedSmem.offset0,@object
	.size		.nv.reservedSmem.offset0,0x4
	.type		.nv.reservedSmem.cap,@object
	.size		.nv.reservedSmem.cap,0x4
	.type		vprintf,@function
